//
// Generated by NVIDIA NVVM Compiler
//
// Compiler Build ID: CL-36424714
// Cuda compilation tools, release 13.0, V13.0.88
// Based on NVVM 20.0.0
//

.version 9.0
.target sm_100
.address_size 64

	// .globl	_Z12init_weightsPfP17curandStateXORWOWi
.global .align 4 .b8 precalc_xorwow_matrix[102400];
.global .align 4 .b8 precalc_xorwow_offset_matrix[102400];
.global .align 4 .b8 mrg32k3aM1[2304];
.global .align 4 .b8 mrg32k3aM2[2304];
.global .align 4 .b8 mrg32k3aM1SubSeq[2016];
.global .align 4 .b8 mrg32k3aM2SubSeq[2016];
.global .align 4 .b8 mrg32k3aM1Seq[2304];
.global .align 4 .b8 mrg32k3aM2Seq[2304];
.const .align 8 .b8 __cr_lgamma_table[72];

.visible .entry _Z12init_weightsPfP17curandStateXORWOWi(
	.param .u64 .ptr .align 1 _Z12init_weightsPfP17curandStateXORWOWi_param_0,
	.param .u64 .ptr .align 1 _Z12init_weightsPfP17curandStateXORWOWi_param_1,
	.param .u32 _Z12init_weightsPfP17curandStateXORWOWi_param_2
)
{
	.reg .pred 	%p<26>;
	.reg .b32 	%r<450>;
	.reg .b32 	%f<3>;
	.reg .b64 	%rd<22>;

	ld.param.u64 	%rd8, [_Z12init_weightsPfP17curandStateXORWOWi_param_0];
	ld.param.u64 	%rd9, [_Z12init_weightsPfP17curandStateXORWOWi_param_1];
	ld.param.u32 	%r204, [_Z12init_weightsPfP17curandStateXORWOWi_param_2];
	mov.u32 	%r205, %tid.x;
	mov.u32 	%r206, %ctaid.x;
	mov.u32 	%r207, %ntid.x;
	mad.lo.s32 	%r1, %r206, %r207, %r205;
	setp.gt.s32 	%p1, %r1, 299;
	@%p1 bra 	$L__BB0_44;
	cvta.to.global.u64 	%rd10, %rd9;
	cvt.s64.s32 	%rd1, %r1;
	mul.wide.s32 	%rd11, %r1, 48;
	add.s64 	%rd2, %rd10, %rd11;
	xor.b32  	%r208, %r204, -1429050551;
	mul.lo.s32 	%r209, %r208, 1099087573;
	setp.gt.s32 	%p2, %r204, -1;
	selp.b32 	%r210, -644748465, -1947113066, %p2;
	add.s32 	%r211, %r210, %r209;
	add.s32 	%r2, %r211, 6615241;
	add.s32 	%r364, %r209, 123456789;
	st.global.v2.u32 	[%rd2], {%r2, %r364};
	xor.b32  	%r363, %r209, 362436069;
	add.s32 	%r362, %r210, 521288629;
	st.global.v2.u32 	[%rd2+8], {%r363, %r362};
	xor.b32  	%r361, %r210, 88675123;
	add.s32 	%r360, %r209, 5783321;
	st.global.v2.u32 	[%rd2+16], {%r361, %r360};
	setp.eq.s32 	%p3, %r1, 0;
	@%p3 bra 	$L__BB0_43;
	mov.b32 	%r346, 0;
	mov.u64 	%rd13, precalc_xorwow_matrix;
	mov.u64 	%rd21, %rd1;
$L__BB0_3:
	and.b64  	%rd4, %rd21, 3;
	setp.eq.s64 	%p4, %rd4, 0;
	@%p4 bra 	$L__BB0_42;
	mul.wide.u32 	%rd12, %r346, 3200;
	add.s64 	%rd5, %rd13, %rd12;
	cvt.u32.u64 	%r14, %rd4;
	mov.b32 	%r347, 0;
$L__BB0_5:
	mov.b32 	%r360, 0;
	mov.u32 	%r361, %r360;
	mov.u32 	%r362, %r360;
	mov.u32 	%r363, %r360;
	mov.u32 	%r364, %r360;
	mov.u32 	%r353, %r360;
$L__BB0_6:
	mul.wide.u32 	%rd14, %r353, 4;
	add.s64 	%rd15, %rd2, %rd14;
	ld.global.u32 	%r22, [%rd15+4];
	shl.b32 	%r23, %r353, 5;
	mov.b32 	%r359, 0;
$L__BB0_7:
	.pragma "nounroll";
	shr.u32 	%r216, %r22, %r359;
	and.b32  	%r217, %r216, 1;
	setp.eq.b32 	%p5, %r217, 1;
	not.pred 	%p6, %p5;
	add.s32 	%r218, %r23, %r359;
	mul.lo.s32 	%r219, %r218, 5;
	mul.wide.u32 	%rd16, %r219, 4;
	add.s64 	%rd6, %rd5, %rd16;
	@%p6 bra 	$L__BB0_9;
	ld.global.u32 	%r220, [%rd6];
	xor.b32  	%r364, %r364, %r220;
	ld.global.u32 	%r221, [%rd6+4];
	xor.b32  	%r363, %r363, %r221;
	ld.global.u32 	%r222, [%rd6+8];
	xor.b32  	%r362, %r362, %r222;
	ld.global.u32 	%r223, [%rd6+12];
	xor.b32  	%r361, %r361, %r223;
	ld.global.u32 	%r224, [%rd6+16];
	xor.b32  	%r360, %r360, %r224;
$L__BB0_9:
	and.b32  	%r226, %r216, 2;
	setp.eq.s32 	%p7, %r226, 0;
	@%p7 bra 	$L__BB0_11;
	ld.global.u32 	%r227, [%rd6+20];
	xor.b32  	%r364, %r364, %r227;
	ld.global.u32 	%r228, [%rd6+24];
	xor.b32  	%r363, %r363, %r228;
	ld.global.u32 	%r229, [%rd6+28];
	xor.b32  	%r362, %r362, %r229;
	ld.global.u32 	%r230, [%rd6+32];
	xor.b32  	%r361, %r361, %r230;
	ld.global.u32 	%r231, [%rd6+36];
	xor.b32  	%r360, %r360, %r231;
$L__BB0_11:
	and.b32  	%r233, %r216, 4;
	setp.eq.s32 	%p8, %r233, 0;
	@%p8 bra 	$L__BB0_13;
	ld.global.u32 	%r234, [%rd6+40];
	xor.b32  	%r364, %r364, %r234;
	ld.global.u32 	%r235, [%rd6+44];
	xor.b32  	%r363, %r363, %r235;
	ld.global.u32 	%r236, [%rd6+48];
	xor.b32  	%r362, %r362, %r236;
	ld.global.u32 	%r237, [%rd6+52];
	xor.b32  	%r361, %r361, %r237;
	ld.global.u32 	%r238, [%rd6+56];
	xor.b32  	%r360, %r360, %r238;
$L__BB0_13:
	and.b32  	%r240, %r216, 8;
	setp.eq.s32 	%p9, %r240, 0;
	@%p9 bra 	$L__BB0_15;
	ld.global.u32 	%r241, [%rd6+60];
	xor.b32  	%r364, %r364, %r241;
	ld.global.u32 	%r242, [%rd6+64];
	xor.b32  	%r363, %r363, %r242;
	ld.global.u32 	%r243, [%rd6+68];
	xor.b32  	%r362, %r362, %r243;
	ld.global.u32 	%r244, [%rd6+72];
	xor.b32  	%r361, %r361, %r244;
	ld.global.u32 	%r245, [%rd6+76];
	xor.b32  	%r360, %r360, %r245;
$L__BB0_15:
	and.b32  	%r247, %r216, 16;
	setp.eq.s32 	%p10, %r247, 0;
	@%p10 bra 	$L__BB0_17;
	ld.global.u32 	%r248, [%rd6+80];
	xor.b32  	%r364, %r364, %r248;
	ld.global.u32 	%r249, [%rd6+84];
	xor.b32  	%r363, %r363, %r249;
	ld.global.u32 	%r250, [%rd6+88];
	xor.b32  	%r362, %r362, %r250;
	ld.global.u32 	%r251, [%rd6+92];
	xor.b32  	%r361, %r361, %r251;
	ld.global.u32 	%r252, [%rd6+96];
	xor.b32  	%r360, %r360, %r252;
$L__BB0_17:
	and.b32  	%r254, %r216, 32;
	setp.eq.s32 	%p11, %r254, 0;
	@%p11 bra 	$L__BB0_19;
	ld.global.u32 	%r255, [%rd6+100];
	xor.b32  	%r364, %r364, %r255;
	ld.global.u32 	%r256, [%rd6+104];
	xor.b32  	%r363, %r363, %r256;
	ld.global.u32 	%r257, [%rd6+108];
	xor.b32  	%r362, %r362, %r257;
	ld.global.u32 	%r258, [%rd6+112];
	xor.b32  	%r361, %r361, %r258;
	ld.global.u32 	%r259, [%rd6+116];
	xor.b32  	%r360, %r360, %r259;
$L__BB0_19:
	and.b32  	%r261, %r216, 64;
	setp.eq.s32 	%p12, %r261, 0;
	@%p12 bra 	$L__BB0_21;
	ld.global.u32 	%r262, [%rd6+120];
	xor.b32  	%r364, %r364, %r262;
	ld.global.u32 	%r263, [%rd6+124];
	xor.b32  	%r363, %r363, %r263;
	ld.global.u32 	%r264, [%rd6+128];
	xor.b32  	%r362, %r362, %r264;
	ld.global.u32 	%r265, [%rd6+132];
	xor.b32  	%r361, %r361, %r265;
	ld.global.u32 	%r266, [%rd6+136];
	xor.b32  	%r360, %r360, %r266;
$L__BB0_21:
	and.b32  	%r268, %r216, 128;
	setp.eq.s32 	%p13, %r268, 0;
	@%p13 bra 	$L__BB0_23;
	ld.global.u32 	%r269, [%rd6+140];
	xor.b32  	%r364, %r364, %r269;
	ld.global.u32 	%r270, [%rd6+144];
	xor.b32  	%r363, %r363, %r270;
	ld.global.u32 	%r271, [%rd6+148];
	xor.b32  	%r362, %r362, %r271;
	ld.global.u32 	%r272, [%rd6+152];
	xor.b32  	%r361, %r361, %r272;
	ld.global.u32 	%r273, [%rd6+156];
	xor.b32  	%r360, %r360, %r273;
$L__BB0_23:
	and.b32  	%r275, %r216, 256;
	setp.eq.s32 	%p14, %r275, 0;
	@%p14 bra 	$L__BB0_25;
	ld.global.u32 	%r276, [%rd6+160];
	xor.b32  	%r364, %r364, %r276;
	ld.global.u32 	%r277, [%rd6+164];
	xor.b32  	%r363, %r363, %r277;
	ld.global.u32 	%r278, [%rd6+168];
	xor.b32  	%r362, %r362, %r278;
	ld.global.u32 	%r279, [%rd6+172];
	xor.b32  	%r361, %r361, %r279;
	ld.global.u32 	%r280, [%rd6+176];
	xor.b32  	%r360, %r360, %r280;
$L__BB0_25:
	and.b32  	%r282, %r216, 512;
	setp.eq.s32 	%p15, %r282, 0;
	@%p15 bra 	$L__BB0_27;
	ld.global.u32 	%r283, [%rd6+180];
	xor.b32  	%r364, %r364, %r283;
	ld.global.u32 	%r284, [%rd6+184];
	xor.b32  	%r363, %r363, %r284;
	ld.global.u32 	%r285, [%rd6+188];
	xor.b32  	%r362, %r362, %r285;
	ld.global.u32 	%r286, [%rd6+192];
	xor.b32  	%r361, %r361, %r286;
	ld.global.u32 	%r287, [%rd6+196];
	xor.b32  	%r360, %r360, %r287;
$L__BB0_27:
	and.b32  	%r289, %r216, 1024;
	setp.eq.s32 	%p16, %r289, 0;
	@%p16 bra 	$L__BB0_29;
	ld.global.u32 	%r290, [%rd6+200];
	xor.b32  	%r364, %r364, %r290;
	ld.global.u32 	%r291, [%rd6+204];
	xor.b32  	%r363, %r363, %r291;
	ld.global.u32 	%r292, [%rd6+208];
	xor.b32  	%r362, %r362, %r292;
	ld.global.u32 	%r293, [%rd6+212];
	xor.b32  	%r361, %r361, %r293;
	ld.global.u32 	%r294, [%rd6+216];
	xor.b32  	%r360, %r360, %r294;
$L__BB0_29:
	and.b32  	%r296, %r216, 2048;
	setp.eq.s32 	%p17, %r296, 0;
	@%p17 bra 	$L__BB0_31;
	ld.global.u32 	%r297, [%rd6+220];
	xor.b32  	%r364, %r364, %r297;
	ld.global.u32 	%r298, [%rd6+224];
	xor.b32  	%r363, %r363, %r298;
	ld.global.u32 	%r299, [%rd6+228];
	xor.b32  	%r362, %r362, %r299;
	ld.global.u32 	%r300, [%rd6+232];
	xor.b32  	%r361, %r361, %r300;
	ld.global.u32 	%r301, [%rd6+236];
	xor.b32  	%r360, %r360, %r301;
$L__BB0_31:
	and.b32  	%r303, %r216, 4096;
	setp.eq.s32 	%p18, %r303, 0;
	@%p18 bra 	$L__BB0_33;
	ld.global.u32 	%r304, [%rd6+240];
	xor.b32  	%r364, %r364, %r304;
	ld.global.u32 	%r305, [%rd6+244];
	xor.b32  	%r363, %r363, %r305;
	ld.global.u32 	%r306, [%rd6+248];
	xor.b32  	%r362, %r362, %r306;
	ld.global.u32 	%r307, [%rd6+252];
	xor.b32  	%r361, %r361, %r307;
	ld.global.u32 	%r308, [%rd6+256];
	xor.b32  	%r360, %r360, %r308;
$L__BB0_33:
	and.b32  	%r310, %r216, 8192;
	setp.eq.s32 	%p19, %r310, 0;
	@%p19 bra 	$L__BB0_35;
	ld.global.u32 	%r311, [%rd6+260];
	xor.b32  	%r364, %r364, %r311;
	ld.global.u32 	%r312, [%rd6+264];
	xor.b32  	%r363, %r363, %r312;
	ld.global.u32 	%r313, [%rd6+268];
	xor.b32  	%r362, %r362, %r313;
	ld.global.u32 	%r314, [%rd6+272];
	xor.b32  	%r361, %r361, %r314;
	ld.global.u32 	%r315, [%rd6+276];
	xor.b32  	%r360, %r360, %r315;
$L__BB0_35:
	and.b32  	%r317, %r216, 16384;
	setp.eq.s32 	%p20, %r317, 0;
	@%p20 bra 	$L__BB0_37;
	ld.global.u32 	%r318, [%rd6+280];
	xor.b32  	%r364, %r364, %r318;
	ld.global.u32 	%r319, [%rd6+284];
	xor.b32  	%r363, %r363, %r319;
	ld.global.u32 	%r320, [%rd6+288];
	xor.b32  	%r362, %r362, %r320;
	ld.global.u32 	%r321, [%rd6+292];
	xor.b32  	%r361, %r361, %r321;
	ld.global.u32 	%r322, [%rd6+296];
	xor.b32  	%r360, %r360, %r322;
$L__BB0_37:
	and.b32  	%r324, %r216, 32768;
	setp.eq.s32 	%p21, %r324, 0;
	@%p21 bra 	$L__BB0_39;
	ld.global.u32 	%r325, [%rd6+300];
	xor.b32  	%r364, %r364, %r325;
	ld.global.u32 	%r326, [%rd6+304];
	xor.b32  	%r363, %r363, %r326;
	ld.global.u32 	%r327, [%rd6+308];
	xor.b32  	%r362, %r362, %r327;
	ld.global.u32 	%r328, [%rd6+312];
	xor.b32  	%r361, %r361, %r328;
	ld.global.u32 	%r329, [%rd6+316];
	xor.b32  	%r360, %r360, %r329;
$L__BB0_39:
	add.s32 	%r359, %r359, 16;
	setp.ne.s32 	%p22, %r359, 32;
	@%p22 bra 	$L__BB0_7;
	mad.lo.s32 	%r330, %r353, -31, %r23;
	add.s32 	%r353, %r330, 1;
	setp.ne.s32 	%p23, %r353, 5;
	@%p23 bra 	$L__BB0_6;
	st.global.u32 	[%rd2+4], %r364;
	st.global.u32 	[%rd2+8], %r363;
	st.global.u32 	[%rd2+12], %r362;
	st.global.u32 	[%rd2+16], %r361;
	st.global.u32 	[%rd2+20], %r360;
	add.s32 	%r347, %r347, 1;
	setp.lt.u32 	%p24, %r347, %r14;
	@%p24 bra 	$L__BB0_5;
$L__BB0_42:
	shr.u64 	%rd7, %rd21, 2;
	add.s32 	%r346, %r346, 1;
	setp.gt.u64 	%p25, %rd21, 3;
	mov.u64 	%rd21, %rd7;
	@%p25 bra 	$L__BB0_3;
$L__BB0_43:
	mov.b32 	%r331, 0;
	st.global.v2.u32 	[%rd2+24], {%r331, %r331};
	st.global.u32 	[%rd2+32], %r331;
	mov.b64 	%rd17, 0;
	st.global.u64 	[%rd2+40], %rd17;
	shr.u32 	%r332, %r364, 2;
	xor.b32  	%r333, %r332, %r364;
	st.global.v2.u32 	[%rd2+8], {%r362, %r361};
	shl.b32 	%r334, %r360, 4;
	shl.b32 	%r335, %r333, 1;
	xor.b32  	%r336, %r335, %r334;
	xor.b32  	%r337, %r336, %r333;
	xor.b32  	%r338, %r337, %r360;
	st.global.v2.u32 	[%rd2+16], {%r360, %r338};
	add.s32 	%r339, %r2, 362437;
	st.global.v2.u32 	[%rd2], {%r339, %r363};
	add.s32 	%r340, %r338, %r339;
	cvt.rn.f32.u32 	%f1, %r340;
	fma.rn.f32 	%f2, %f1, 0f2F800000, 0f2F000000;
	cvta.to.global.u64 	%rd18, %rd8;
	shl.b64 	%rd19, %rd1, 2;
	add.s64 	%rd20, %rd18, %rd19;
	st.global.f32 	[%rd20], %f2;
$L__BB0_44:
	ret;

}
	// .globl	_Z17compute_distancesPfS_S_
.visible .entry _Z17compute_distancesPfS_S_(
	.param .u64 .ptr .align 1 _Z17compute_distancesPfS_S__param_0,
	.param .u64 .ptr .align 1 _Z17compute_distancesPfS_S__param_1,
	.param .u64 .ptr .align 1 _Z17compute_distancesPfS_S__param_2
)
{
	.reg .pred 	%p<2>;
	.reg .b32 	%r<6>;
	.reg .b32 	%f<13>;
	.reg .b64 	%rd<11>;

	ld.param.u64 	%rd1, [_Z17compute_distancesPfS_S__param_0];
	ld.param.u64 	%rd2, [_Z17compute_distancesPfS_S__param_1];
	ld.param.u64 	%rd3, [_Z17compute_distancesPfS_S__param_2];
	mov.u32 	%r2, %tid.x;
	mov.u32 	%r3, %ctaid.x;
	mov.u32 	%r4, %ntid.x;
	mad.lo.s32 	%r1, %r3, %r4, %r2;
	setp.gt.s32 	%p1, %r1, 99;
	@%p1 bra 	$L__BB1_2;
	cvta.to.global.u64 	%rd4, %rd3;
	cvta.to.global.u64 	%rd5, %rd1;
	cvta.to.global.u64 	%rd6, %rd2;
	mul.lo.s32 	%r5, %r1, 3;
	mul.wide.s32 	%rd7, %r5, 4;
	add.s64 	%rd8, %rd5, %rd7;
	ld.global.f32 	%f1, [%rd8];
	ld.global.f32 	%f2, [%rd6];
	sub.f32 	%f3, %f1, %f2;
	fma.rn.f32 	%f4, %f3, %f3, 0f00000000;
	ld.global.f32 	%f5, [%rd8+4];
	ld.global.f32 	%f6, [%rd6+4];
	sub.f32 	%f7, %f5, %f6;
	fma.rn.f32 	%f8, %f7, %f7, %f4;
	ld.global.f32 	%f9, [%rd8+8];
	ld.global.f32 	%f10, [%rd6+8];
	sub.f32 	%f11, %f9, %f10;
	fma.rn.f32 	%f12, %f11, %f11, %f8;
	mul.wide.s32 	%rd9, %r1, 4;
	add.s64 	%rd10, %rd4, %rd9;
	st.global.f32 	[%rd10], %f12;
$L__BB1_2:
	ret;

}
	// .globl	_Z14update_weightsPfS_if
.visible .entry _Z14update_weightsPfS_if(
	.param .u64 .ptr .align 1 _Z14update_weightsPfS_if_param_0,
	.param .u64 .ptr .align 1 _Z14update_weightsPfS_if_param_1,
	.param .u32 _Z14update_weightsPfS_if_param_2,
	.param .f32 _Z14update_weightsPfS_if_param_3
)
{
	.reg .pred 	%p<2>;
	.reg .b32 	%r<12>;
	.reg .b32 	%f<29>;
	.reg .b64 	%rd<7>;

	ld.param.u64 	%rd1, [_Z14update_weightsPfS_if_param_0];
	ld.param.u64 	%rd2, [_Z14update_weightsPfS_if_param_1];
	ld.param.u32 	%r2, [_Z14update_weightsPfS_if_param_2];
	ld.param.f32 	%f1, [_Z14update_weightsPfS_if_param_3];
	mov.u32 	%r3, %tid.x;
	mov.u32 	%r4, %ctaid.x;
	mov.u32 	%r5, %ntid.x;
	mad.lo.s32 	%r1, %r4, %r5, %r3;
	setp.gt.s32 	%p1, %r1, 99;
	@%p1 bra 	$L__BB2_2;
	cvta.to.global.u64 	%rd3, %rd2;
	cvta.to.global.u64 	%rd4, %rd1;
	sub.s32 	%r6, %r1, %r2;
	sub.s32 	%r7, %r2, %r1;
	mul.lo.s32 	%r8, %r7, %r6;
	cvt.rn.f32.s32 	%f2, %r8;
	mul.f32 	%f3, %f2, 0f3F000000;
	fma.rn.f32 	%f4, %f3, 0f3BBB989D, 0f3F000000;
	cvt.sat.f32.f32 	%f5, %f4;
	mov.f32 	%f6, 0f4B400001;
	mov.f32 	%f7, 0f437C0000;
	fma.rm.f32 	%f8, %f5, %f7, %f6;
	add.f32 	%f9, %f8, 0fCB40007F;
	neg.f32 	%f10, %f9;
	fma.rn.f32 	%f11, %f3, 0f3FB8AA3B, %f10;
	fma.rn.f32 	%f12, %f3, 0f32A57060, %f11;
	mov.b32 	%r9, %f8;
	shl.b32 	%r10, %r9, 23;
	mov.b32 	%f13, %r10;
	ex2.approx.ftz.f32 	%f14, %f12;
	mul.f32 	%f15, %f14, %f13;
	mul.f32 	%f16, %f1, %f15;
	mul.lo.s32 	%r11, %r1, 3;
	ld.global.f32 	%f17, [%rd3];
	mul.wide.s32 	%rd5, %r11, 4;
	add.s64 	%rd6, %rd4, %rd5;
	ld.global.f32 	%f18, [%rd6];
	sub.f32 	%f19, %f17, %f18;
	fma.rn.f32 	%f20, %f16, %f19, %f18;
	st.global.f32 	[%rd6], %f20;
	ld.global.f32 	%f21, [%rd3+4];
	ld.global.f32 	%f22, [%rd6+4];
	sub.f32 	%f23, %f21, %f22;
	fma.rn.f32 	%f24, %f16, %f23, %f22;
	st.global.f32 	[%rd6+4], %f24;
	ld.global.f32 	%f25, [%rd3+8];
	ld.global.f32 	%f26, [%rd6+8];
	sub.f32 	%f27, %f25, %f26;
	fma.rn.f32 	%f28, %f16, %f27, %f26;
	st.global.f32 	[%rd6+8], %f28;
$L__BB2_2:
	ret;

}


// ===== COMPILED SASS (sm_100) =====

	.target	sm_100

	.elftype	@"ET_EXEC"


//--------------------- .note.nv.tkinfo           --------------------------
	.section	.note.nv.tkinfo,"",@"SHT_NOTE"
	.sectionflags	@"SHF_NOTE_NV_TKINFO"
	.tkinfo
        /*0018*/ 	.word	0x00000002
        /*0030*/ 	.string	""
        /*0030*/ 	.string	"ptxas"
        /*0030*/ 	.string	"Cuda compilation tools, release 13.0, V13.0.88"
        /*0030*/ 	.string	"Build cuda_13.0.r13.0/compiler.36424714_0"
        /*0030*/ 	.string	"-arch sm_100 -m 64 "



//--------------------- .note.nv.cuinfo           --------------------------
	.section	.note.nv.cuinfo,"",@"SHT_NOTE"
	.sectionflags	@"SHF_NOTE_NV_CUINFO"
        /*0018*/ 	.short	0x0002
        /*001a*/ 	.short	0x0064
        /*001c*/ 	.short	0x0082
	.zero		2


//--------------------- .nv.info                  --------------------------
	.section	.nv.info,"",@"SHT_CUDA_INFO"
	.align	4


	//----- nvinfo : EIATTR_REGCOUNT
	.align		4
        /*0000*/ 	.byte	0x04, 0x2f
        /*0002*/ 	.short	(.L_10 - .L_9)
	.align		4
.L_9:
        /*0004*/ 	.word	index@(_Z12init_weightsPfP17curandStateXORWOWi)
        /*0008*/ 	.word	0x0000001f


	//----- nvinfo : EIATTR_FRAME_SIZE
	.align		4
.L_10:
        /*000c*/ 	.byte	0x04, 0x11
        /*000e*/ 	.short	(.L_12 - .L_11)
	.align		4
.L_11:
        /*0010*/ 	.word	index@(_Z12init_weightsPfP17curandStateXORWOWi)
        /*0014*/ 	.word	0x00000000


	//----- nvinfo : EIATTR_REGCOUNT
	.align		4
.L_12:
        /*0018*/ 	.byte	0x04, 0x2f
        /*001a*/ 	.short	(.L_14 - .L_13)
	.align		4
.L_13:
        /*001c*/ 	.word	index@(_Z17compute_distancesPfS_S_)
        /*0020*/ 	.word	0x00000012


	//----- nvinfo : EIATTR_FRAME_SIZE
	.align		4
.L_14:
        /*0024*/ 	.byte	0x04, 0x11
        /*0026*/ 	.short	(.L_16 - .L_15)
	.align		4
.L_15:
        /*0028*/ 	.word	index@(_Z17compute_distancesPfS_S_)
        /*002c*/ 	.word	0x00000000


	//----- nvinfo : EIATTR_REGCOUNT
	.align		4
.L_16:
        /*0030*/ 	.byte	0x04, 0x2f
        /*0032*/ 	.short	(.L_18 - .L_17)
	.align		4
.L_17:
        /*0034*/ 	.word	index@(_Z14update_weightsPfS_if)
        /*0038*/ 	.word	0x0000000e


	//----- nvinfo : EIATTR_FRAME_SIZE
	.align		4
.L_18:
        /*003c*/ 	.byte	0x04, 0x11
        /*003e*/ 	.short	(.L_20 - .L_19)
	.align		4
.L_19:
        /*0040*/ 	.word	index@(_Z14update_weightsPfS_if)
        /*0044*/ 	.word	0x00000000


	//----- nvinfo : EIATTR_MIN_STACK_SIZE
	.align		4
.L_20:
        /*0048*/ 	.byte	0x04, 0x12
        /*004a*/ 	.short	(.L_22 - .L_21)
	.align		4
.L_21:
        /*004c*/ 	.word	index@(_Z14update_weightsPfS_if)
        /*0050*/ 	.word	0x00000000


	//----- nvinfo : EIATTR_MIN_STACK_SIZE
	.align		4
.L_22:
        /*0054*/ 	.byte	0x04, 0x12
        /*0056*/ 	.short	(.L_24 - .L_23)
	.align		4
.L_23:
        /*0058*/ 	.word	index@(_Z17compute_distancesPfS_S_)
        /*005c*/ 	.word	0x00000000


	//----- nvinfo : EIATTR_MIN_STACK_SIZE
	.align		4
.L_24:
        /*0060*/ 	.byte	0x04, 0x12
        /*0062*/ 	.short	(.L_26 - .L_25)
	.align		4
.L_25:
        /*0064*/ 	.word	index@(_Z12init_weightsPfP17curandStateXORWOWi)
        /*0068*/ 	.word	0x00000000
.L_26:


//--------------------- .nv.compat                --------------------------
	.section	.nv.compat,"",@"SHT_CUDA_COMPAT_INFO"
	.align	4
        /*0000*/ 	.byte	0x02, 0x09, 0x00, 0x00, 0x02, 0x02, 0x01, 0x00, 0x02, 0x05, 0x05, 0x00, 0x03, 0x07, 0x01, 0x01
        /*0010*/ 	.byte	0x02, 0x03, 0x00, 0x00, 0x02, 0x06, 0x01, 0x00, 0x04, 0x0b, 0x08, 0x00, 0x09, 0x00, 0x00, 0x00
        /*0020*/ 	.byte	0x00, 0x00, 0x00, 0x00


//--------------------- .nv.info._Z14update_weightsPfS_if --------------------------
	.section	.nv.info._Z14update_weightsPfS_if,"",@"SHT_CUDA_INFO"
	.sectionflags	@""
	.align	4


	//----- nvinfo : EIATTR_CUDA_API_VERSION
	.align		4
        /*0000*/ 	.byte	0x04, 0x37
        /*0002*/ 	.short	(.L_28 - .L_27)
.L_27:
        /*0004*/ 	.word	0x00000082


	//----- nvinfo : EIATTR_KPARAM_INFO
	.align		4
.L_28:
        /*0008*/ 	.byte	0x04, 0x17
        /*000a*/ 	.short	(.L_30 - .L_29)
.L_29:
        /*000c*/ 	.word	0x00000000
        /*0010*/ 	.short	0x0003
        /*0012*/ 	.short	0x0014
        /*0014*/ 	.byte	0x00, 0xf0, 0x11, 0x00


	//----- nvinfo : EIATTR_KPARAM_INFO
	.align		4
.L_30:
        /*0018*/ 	.byte	0x04, 0x17
        /*001a*/ 	.short	(.L_32 - .L_31)
.L_31:
        /*001c*/ 	.word	0x00000000
        /*0020*/ 	.short	0x0002
        /*0022*/ 	.short	0x0010
        /*0024*/ 	.byte	0x00, 0xf0, 0x11, 0x00


	//----- nvinfo : EIATTR_KPARAM_INFO
	.align		4
.L_32:
        /*0028*/ 	.byte	0x04, 0x17
        /*002a*/ 	.short	(.L_34 - .L_33)
.L_33:
        /*002c*/ 	.word	0x00000000
        /*0030*/ 	.short	0x0001
        /*0032*/ 	.short	0x0008
        /*0034*/ 	.byte	0x00, 0xf5, 0x21, 0x00


	//----- nvinfo : EIATTR_KPARAM_INFO
	.align		4
.L_34:
        /*0038*/ 	.byte	0x04, 0x17
        /*003a*/ 	.short	(.L_36 - .L_35)
.L_35:
        /*003c*/ 	.word	0x00000000
        /*0040*/ 	.short	0x0000
        /*0042*/ 	.short	0x0000
        /*0044*/ 	.byte	0x00, 0xf5, 0x21, 0x00


	//----- nvinfo : EIATTR_SPARSE_MMA_MASK
	.align		4
.L_36:
        /*0048*/ 	.byte	0x03, 0x50
        /*004a*/ 	.short	0x0000


	//----- nvinfo : EIATTR_MAXREG_COUNT
	.align		4
        /*004c*/ 	.byte	0x03, 0x1b
        /*004e*/ 	.short	0x00ff


	//----- nvinfo : EIATTR_MERCURY_ISA_VERSION
	.align		4
        /*0050*/ 	.byte	0x03, 0x5f
        /*0052*/ 	.short	0x0101


	//----- nvinfo : EIATTR_VRC_CTA_INIT_COUNT
	.align		4
        /*0054*/ 	.byte	0x02, 0x4a
	.zero		1
	.zero		1


	//----- nvinfo : EIATTR_EXIT_INSTR_OFFSETS
	.align		4
        /*0058*/ 	.byte	0x04, 0x1c
        /*005a*/ 	.short	(.L_38 - .L_37)


	//   ....[0]....
.L_37:
        /*005c*/ 	.word	0x00000060


	//   ....[1]....
        /*0060*/ 	.word	0x000002c0


	//----- nvinfo : EIATTR_CBANK_PARAM_SIZE
	.align		4
.L_38:
        /*0064*/ 	.byte	0x03, 0x19
        /*0066*/ 	.short	0x0018


	//----- nvinfo : EIATTR_PARAM_CBANK
	.align		4
        /*0068*/ 	.byte	0x04, 0x0a
        /*006a*/ 	.short	(.L_40 - .L_39)
	.align		4
.L_39:
        /*006c*/ 	.word	index@(.nv.constant0._Z14update_weightsPfS_if)
        /*0070*/ 	.short	0x0380
        /*0072*/ 	.short	0x0018


	//----- nvinfo : EIATTR_SW_WAR
	.align		4
.L_40:
        /*0074*/ 	.byte	0x04, 0x36
        /*0076*/ 	.short	(.L_42 - .L_41)
.L_41:
        /*0078*/ 	.word	0x00000008
.L_42:


//--------------------- .nv.info._Z17compute_distancesPfS_S_ --------------------------
	.section	.nv.info._Z17compute_distancesPfS_S_,"",@"SHT_CUDA_INFO"
	.sectionflags	@""
	.align	4


	//----- nvinfo : EIATTR_CUDA_API_VERSION
	.align		4
        /*0000*/ 	.byte	0x04, 0x37
        /*0002*/ 	.short	(.L_44 - .L_43)
.L_43:
        /*0004*/ 	.word	0x00000082


	//----- nvinfo : EIATTR_KPARAM_INFO
	.align		4
.L_44:
        /*0008*/ 	.byte	0x04, 0x17
        /*000a*/ 	.short	(.L_46 - .L_45)
.L_45:
        /*000c*/ 	.word	0x00000000
        /*0010*/ 	.short	0x0002
        /*0012*/ 	.short	0x0010
        /*0014*/ 	.byte	0x00, 0xf5, 0x21, 0x00


	//----- nvinfo : EIATTR_KPARAM_INFO
	.align		4
.L_46:
        /*0018*/ 	.byte	0x04, 0x17
        /*001a*/ 	.short	(.L_48 - .L_47)
.L_47:
        /*001c*/ 	.word	0x00000000
        /*0020*/ 	.short	0x0001
        /*0022*/ 	.short	0x0008
        /*0024*/ 	.byte	0x00, 0xf5, 0x21, 0x00


	//----- nvinfo : EIATTR_KPARAM_INFO
	.align		4
.L_48:
        /*0028*/ 	.byte	0x04, 0x17
        /*002a*/ 	.short	(.L_50 - .L_49)
.L_49:
        /*002c*/ 	.word	0x00000000
        /*0030*/ 	.short	0x0000
        /*0032*/ 	.short	0x0000
        /*0034*/ 	.byte	0x00, 0xf5, 0x21, 0x00


	//----- nvinfo : EIATTR_SPARSE_MMA_MASK
	.align		4
.L_50:
        /*0038*/ 	.byte	0x03, 0x50
        /*003a*/ 	.short	0x0000


	//----- nvinfo : EIATTR_MAXREG_COUNT
	.align		4
        /*003c*/ 	.byte	0x03, 0x1b
        /*003e*/ 	.short	0x00ff


	//----- nvinfo : EIATTR_MERCURY_ISA_VERSION
	.align		4
        /*0040*/ 	.byte	0x03, 0x5f
        /*0042*/ 	.short	0x0101


	//----- nvinfo : EIATTR_VRC_CTA_INIT_COUNT
	.align		4
        /*0044*/ 	.byte	0x02, 0x4a
	.zero		1
	.zero		1


	//----- nvinfo : EIATTR_EXIT_INSTR_OFFSETS
	.align		4
        /*0048*/ 	.byte	0x04, 0x1c
        /*004a*/ 	.short	(.L_52 - .L_51)


	//   ....[0]....
.L_51:
        /*004c*/ 	.word	0x00000060


	//   ....[1]....
        /*0050*/ 	.word	0x000001b0


	//----- nvinfo : EIATTR_CBANK_PARAM_SIZE
	.align		4
.L_52:
        /*0054*/ 	.byte	0x03, 0x19
        /*0056*/ 	.short	0x0018


	//----- nvinfo : EIATTR_PARAM_CBANK
	.align		4
        /*0058*/ 	.byte	0x04, 0x0a
        /*005a*/ 	.short	(.L_54 - .L_53)
	.align		4
.L_53:
        /*005c*/ 	.word	index@(.nv.constant0._Z17compute_distancesPfS_S_)
        /*0060*/ 	.short	0x0380
        /*0062*/ 	.short	0x0018


	//----- nvinfo : EIATTR_SW_WAR
	.align		4
.L_54:
        /*0064*/ 	.byte	0x04, 0x36
        /*0066*/ 	.short	(.L_56 - .L_55)
.L_55:
        /*0068*/ 	.word	0x00000008
.L_56:


//--------------------- .nv.info._Z12init_weightsPfP17curandStateXORWOWi --------------------------
	.section	.nv.info._Z12init_weightsPfP17curandStateXORWOWi,"",@"SHT_CUDA_INFO"
	.sectionflags	@""
	.align	4


	//----- nvinfo : EIATTR_CUDA_API_VERSION
	.align		4
        /*0000*/ 	.byte	0x04, 0x37
        /*0002*/ 	.short	(.L_58 - .L_57)
.L_57:
        /*0004*/ 	.word	0x00000082


	//----- nvinfo : EIATTR_KPARAM_INFO
	.align		4
.L_58:
        /*0008*/ 	.byte	0x04, 0x17
        /*000a*/ 	.short	(.L_60 - .L_59)
.L_59:
        /*000c*/ 	.word	0x00000000
        /*0010*/ 	.short	0x0002
        /*0012*/ 	.short	0x0010
        /*0014*/ 	.byte	0x00, 0xf0, 0x11, 0x00


	//----- nvinfo : EIATTR_KPARAM_INFO
	.align		4
.L_60:
        /*0018*/ 	.byte	0x04, 0x17
        /*001a*/ 	.short	(.L_62 - .L_61)
.L_61:
        /*001c*/ 	.word	0x00000000
        /*0020*/ 	.short	0x0001
        /*0022*/ 	.short	0x0008
        /*0024*/ 	.byte	0x00, 0xf5, 0x21, 0x00


	//----- nvinfo : EIATTR_KPARAM_INFO
	.align		4
.L_62:
        /*0028*/ 	.byte	0x04, 0x17
        /*002a*/ 	.short	(.L_64 - .L_63)
.L_63:
        /*002c*/ 	.word	0x00000000
        /*0030*/ 	.short	0x0000
        /*0032*/ 	.short	0x0000
        /*0034*/ 	.byte	0x00, 0xf5, 0x21, 0x00


	//----- nvinfo : EIATTR_SPARSE_MMA_MASK
	.align		4
.L_64:
        /*0038*/ 	.byte	0x03, 0x50
        /*003a*/ 	.short	0x0000


	//----- nvinfo : EIATTR_MAXREG_COUNT
	.align		4
        /*003c*/ 	.byte	0x03, 0x1b
        /*003e*/ 	.short	0x00ff


	//----- nvinfo : EIATTR_MERCURY_ISA_VERSION
	.align		4
        /*0040*/ 	.byte	0x03, 0x5f
        /*0042*/ 	.short	0x0101


	//----- nvinfo : EIATTR_VRC_CTA_INIT_COUNT
	.align		4
        /*0044*/ 	.byte	0x02, 0x4a
	.zero		1
	.zero		1


	//----- nvinfo : EIATTR_EXIT_INSTR_OFFSETS
	.align		4
        /*0048*/ 	.byte	0x04, 0x1c
        /*004a*/ 	.short	(.L_66 - .L_65)


	//   ....[0]....
.L_65:
        /*004c*/ 	.word	0x00000060


	//   ....[1]....
        /*0050*/ 	.word	0x00001170


	//----- nvinfo : EIATTR_CRS_STACK_SIZE
	.align		4
.L_66:
        /*0054*/ 	.byte	0x04, 0x1e
        /*0056*/ 	.short	(.L_68 - .L_67)
.L_67:
        /*0058*/ 	.word	0x00000000


	//----- nvinfo : EIATTR_CBANK_PARAM_SIZE
	.align		4
.L_68:
        /*005c*/ 	.byte	0x03, 0x19
        /*005e*/ 	.short	0x0014


	//----- nvinfo : EIATTR_PARAM_CBANK
	.align		4
        /*0060*/ 	.byte	0x04, 0x0a
        /*0062*/ 	.short	(.L_70 - .L_69)
	.align		4
.L_69:
        /*0064*/ 	.word	index@(.nv.constant0._Z12init_weightsPfP17curandStateXORWOWi)
        /*0068*/ 	.short	0x0380
        /*006a*/ 	.short	0x0014


	//----- nvinfo : EIATTR_SW_WAR
	.align		4
.L_70:
        /*006c*/ 	.byte	0x04, 0x36
        /*006e*/ 	.short	(.L_72 - .L_71)
.L_71:
        /*0070*/ 	.word	0x00000008
.L_72:


//--------------------- .nv.callgraph             --------------------------
	.section	.nv.callgraph,"",@"SHT_CUDA_CALLGRAPH"
	.align	4
	.sectionentsize	8
	.align		4
        /*0000*/ 	.word	0x00000000
	.align		4
        /*0004*/ 	.word	0xffffffff
	.align		4
        /*0008*/ 	.word	0x00000000
	.align		4
        /*000c*/ 	.word	0xfffffffe
	.align		4
        /*0010*/ 	.word	0x00000000
	.align		4
        /*0014*/ 	.word	0xfffffffd
	.align		4
        /*0018*/ 	.word	0x00000000
	.align		4
        /*001c*/ 	.word	0xfffffffc


//--------------------- .nv.constant4             --------------------------
	.section	.nv.constant4,"a",@progbits
	.align	8
	.align		8
.nv.constant4:
        /*0000*/ 	.dword	precalc_xorwow_matrix
	.align		8
        /*0008*/ 	.dword	precalc_xorwow_offset_matrix
	.align		8
        /*0010*/ 	.dword	mrg32k3aM1
	.align		8
        /*0018*/ 	.dword	mrg32k3aM2
	.align		8
        /*0020*/ 	.dword	mrg32k3aM1SubSeq
	.align		8
        /*0028*/ 	.dword	mrg32k3aM2SubSeq
	.align		8
        /*0030*/ 	.dword	mrg32k3aM1Seq
	.align		8
        /*0038*/ 	.dword	mrg32k3aM2Seq


//--------------------- .nv.constant3             --------------------------
	.section	.nv.constant3,"a",@progbits
	.align	8
.nv.constant3:
	.type		__cr_lgamma_table,@object
	.size		__cr_lgamma_table,(.L_8 - __cr_lgamma_table)
__cr_lgamma_table:
        /*0000*/ 	.byte	0x00, 0x00, 0x00, 0x00, 0x00, 0x00, 0x00, 0x00, 0x00, 0x00, 0x00, 0x00, 0x00, 0x00, 0x00, 0x00
        /*0010*/ 	.byte	0xef, 0x39, 0xfa, 0xfe, 0x42, 0x2e, 0xe6, 0x3f, 0x02, 0x20, 0x2a, 0xfa, 0x0b, 0xab, 0xfc, 0x3f
        /*0020*/ 	.byte	0xf9, 0x2c, 0x92, 0x7c, 0xa7, 0x6c, 0x09, 0x40, 0xc9, 0x79, 0x44, 0x3c, 0x64, 0x26, 0x13, 0x40
        /*0030*/ 	.byte	0xca, 0x01, 0xcf, 0x3a, 0x27, 0x51, 0x1a, 0x40, 0x30, 0xcc, 0x2d, 0xf3, 0xe1, 0x0c, 0x21, 0x40
        /*0040*/ 	.byte	0x0d, 0xb7, 0xfc, 0x82, 0x8e, 0x35, 0x25, 0x40
.L_8:


//--------------------- .text._Z14update_weightsPfS_if --------------------------
	.section	.text._Z14update_weightsPfS_if,"ax",@progbits
	.align	128
        .global         _Z14update_weightsPfS_if
        .type           _Z14update_weightsPfS_if,@function
        .size           _Z14update_weightsPfS_if,(.L_x_11 - _Z14update_weightsPfS_if)
        .other          _Z14update_weightsPfS_if,@"STO_CUDA_ENTRY STV_DEFAULT"
_Z14update_weightsPfS_if:
.text._Z14update_weightsPfS_if:
[----:B------:R-:W-:Y:S01]  /*0000*/  LDC R1, c[0x0][0x37c] ;  /* 0x0000df00ff017b82 */ /* 0x000fe20000000800 */
[----:B------:R-:W0:Y:S07]  /*0010*/  S2R R0, SR_TID.X ;  /* 0x0000000000007919 */ /* 0x000e2e0000002100 */
[----:B------:R-:W0:Y:S08]  /*0020*/  S2UR UR4, SR_CTAID.X ;  /* 0x00000000000479c3 */ /* 0x000e300000002500 */
[----:B------:R-:W0:Y:S02]  /*0030*/  LDC R3, c[0x0][0x360] ;  /* 0x0000d800ff037b82 */ /* 0x000e240000000800 */
[----:B0-----:R-:W-:-:S05]  /*0040*/  IMAD R0, R3, UR4, R0 ;  /* 0x0000000403007c24 */ /* 0x001fca000f8e0200 */
[----:B------:R-:W-:-:S13]  /*0050*/  ISETP.GT.AND P0, PT, R0, 0x63, PT ;  /* 0x000000630000780c */ /* 0x000fda0003f04270 */
[----:B------:R-:W-:Y:S05]  /*0060*/  @P0 EXIT ;  /* 0x000000000000094d */ /* 0x000fea0003800000 */
[----:B------:R-:W0:Y:S01]  /*0070*/  LDC.64 R4, c[0x0][0x380] ;  /* 0x0000e000ff047b82 */ /* 0x000e220000000a00 */
[----:B------:R-:W1:Y:S01]  /*0080*/  LDCU.64 UR4, c[0x0][0x358] ;  /* 0x00006b00ff0477ac */ /* 0x000e620008000a00 */
[----:B------:R-:W-:Y:S01]  /*0090*/  LEA R7, R0, R0, 0x1 ;  /* 0x0000000000077211 */ /* 0x000fe200078e08ff */
[----:B------:R-:W2:Y:S05]  /*00a0*/  LDCU.64 UR6, c[0x0][0x390] ;  /* 0x00007200ff0677ac */ /* 0x000eaa0008000a00 */
[----:B------:R-:W3:Y:S01]  /*00b0*/  LDC.64 R2, c[0x0][0x388] ;  /* 0x0000e200ff027b82 */ /* 0x000ee20000000a00 */
[----:B0-----:R-:W-:-:S05]  /*00c0*/  IMAD.WIDE R4, R7, 0x4, R4 ;  /* 0x0000000407047825 */ /* 0x001fca00078e0204 */
[----:B-1----:R-:W4:Y:S04]  /*00d0*/  LDG.E R9, desc[UR4][R4.64] ;  /* 0x0000000404097981 */ /* 0x002f28000c1e1900 */
[----:B---3--:R-:W4:Y:S01]  /*00e0*/  LDG.E R8, desc[UR4][R2.64] ;  /* 0x0000000402087981 */ /* 0x008f22000c1e1900 */
[C---:B--2---:R-:W-:Y:S02]  /*00f0*/  IADD3 R6, PT, PT, R0.reuse, -UR6, RZ ;  /* 0x8000000600067c10 */ /* 0x044fe4000fffe0ff */
[----:B------:R-:W-:-:S05]  /*0100*/  IADD3 R7, PT, PT, -R0, UR6, RZ ;  /* 0x0000000600077c10 */ /* 0x000fca000fffe1ff */
[----:B------:R-:W-:Y:S02]  /*0110*/  IMAD R6, R6, R7, RZ ;  /* 0x0000000706067224 */ /* 0x000fe400078e02ff */
[----:B------:R-:W-:-:S03]  /*0120*/  HFMA2 R7, -RZ, RZ, 0.96630859375, -0.0022525787353515625 ;  /* 0x3bbb989dff077431 */ /* 0x000fc600000001ff */
[----:B------:R-:W-:Y:S02]  /*0130*/  I2FP.F32.S32 R6, R6 ;  /* 0x0000000600067245 */ /* 0x000fe40000201400 */
[----:B------:R-:W-:-:S03]  /*0140*/  MOV R11, 0x437c0000 ;  /* 0x437c0000000b7802 */ /* 0x000fc60000000f00 */
[----:B------:R-:W-:-:S04]  /*0150*/  FMUL R6, R6, 0.5 ;  /* 0x3f00000006067820 */ /* 0x000fc80000400000 */
[----:B------:R-:W-:-:S04]  /*0160*/  FFMA.SAT R0, R6, R7, 0.5 ;  /* 0x3f00000006007423 */ /* 0x000fc80000002007 */
[----:B------:R-:W-:Y:S02]  /*0170*/  FFMA.RM R0, R0, R11, 12582913 ;  /* 0x4b40000100007423 */ /* 0x000fe4000000400b */
[----:B------:R-:W2:Y:S02]  /*0180*/  LDG.E R11, desc[UR4][R4.64+0x4] ;  /* 0x00000404040b7981 */ /* 0x000ea4000c1e1900 */
[----:B------:R-:W-:-:S04]  /*0190*/  FADD R7, R0, -12583039 ;  /* 0xcb40007f00077421 */ /* 0x000fc80000000000 */
[----:B------:R-:W-:-:S04]  /*01a0*/  FFMA R7, R6, 1.4426950216293334961, -R7 ;  /* 0x3fb8aa3b06077823 */ /* 0x000fc80000000807 */
[----:B------:R-:W-:-:S06]  /*01b0*/  FFMA R7, R6, 1.925963033500011079e-08, R7 ;  /* 0x32a5706006077823 */ /* 0x000fcc0000000007 */
[----:B------:R-:W0:Y:S01]  /*01c0*/  MUFU.EX2 R7, R7 ;  /* 0x0000000700077308 */ /* 0x000e220000000800 */
[----:B------:R-:W-:-:S05]  /*01d0*/  SHF.L.U32 R0, R0, 0x17, RZ ;  /* 0x0000001700007819 */ /* 0x000fca00000006ff */
[----:B0-----:R-:W-:Y:S02]  /*01e0*/  FMUL R0, R0, R7 ;  /* 0x0000000700007220 */ /* 0x001fe40000400000 */
[----:B------:R-:W3:Y:S02]  /*01f0*/  LDG.E R7, desc[UR4][R4.64+0x8] ;  /* 0x0000080404077981 */ /* 0x000ee4000c1e1900 */
[----:B------:R-:W-:Y:S01]  /*0200*/  FMUL R0, R0, UR7 ;  /* 0x0000000700007c20 */ /* 0x000fe20008400000 */
[----:B----4-:R-:W-:-:S04]  /*0210*/  FADD R8, R8, -R9 ;  /* 0x8000000908087221 */ /* 0x010fc80000000000 */
[----:B------:R-:W-:-:S05]  /*0220*/  FFMA R9, R0, R8, R9 ;  /* 0x0000000800097223 */ /* 0x000fca0000000009 */
[----:B------:R-:W-:Y:S04]  /*0230*/  STG.E desc[UR4][R4.64], R9 ;  /* 0x0000000904007986 */ /* 0x000fe8000c101904 */
[----:B------:R-:W2:Y:S02]  /*0240*/  LDG.E R6, desc[UR4][R2.64+0x4] ;  /* 0x0000040402067981 */ /* 0x000ea4000c1e1900 */
[----:B--2---:R-:W-:-:S04]  /*0250*/  FADD R6, R6, -R11 ;  /* 0x8000000b06067221 */ /* 0x004fc80000000000 */
[----:B------:R-:W-:-:S05]  /*0260*/  FFMA R11, R0, R6, R11 ;  /* 0x00000006000b7223 */ /* 0x000fca000000000b */
[----:B------:R-:W-:Y:S04]  /*0270*/  STG.E desc[UR4][R4.64+0x4], R11 ;  /* 0x0000040b04007986 */ /* 0x000fe8000c101904 */
[----:B------:R-:W3:Y:S02]  /*0280*/  LDG.E R6, desc[UR4][R2.64+0x8] ;  /* 0x0000080402067981 */ /* 0x000ee4000c1e1900 */
[----:B---3--:R-:W-:-:S04]  /*0290*/  FADD R6, R6, -R7 ;  /* 0x8000000706067221 */ /* 0x008fc80000000000 */
[----:B------:R-:W-:-:S05]  /*02a0*/  FFMA R7, R0, R6, R7 ;  /* 0x0000000600077223 */ /* 0x000fca0000000007 */
[----:B------:R-:W-:Y:S01]  /*02b0*/  STG.E desc[UR4][R4.64+0x8], R7 ;  /* 0x0000080704007986 */ /* 0x000fe2000c101904 */
[----:B------:R-:W-:Y:S05]  /*02c0*/  EXIT ;  /* 0x000000000000794d */ /* 0x000fea0003800000 */
.L_x_0:
[----:B------:R-:W-:-:S00]  /*02d0*/  BRA `(.L_x_0) ;  /* 0xfffffffc00fc7947 */ /* 0x000fc0000383ffff */
[----:B------:R-:W-:-:S00]  /*02e0*/  NOP ;  /* 0x0000000000007918 */ /* 0x000fc00000000000 */
        /* <DEDUP_REMOVED lines=9> */
.L_x_11:


//--------------------- .text._Z17compute_distancesPfS_S_ --------------------------
	.section	.text._Z17compute_distancesPfS_S_,"ax",@progbits
	.align	128
        .global         _Z17compute_distancesPfS_S_
        .type           _Z17compute_distancesPfS_S_,@function
        .size           _Z17compute_distancesPfS_S_,(.L_x_12 - _Z17compute_distancesPfS_S_)
        .other          _Z17compute_distancesPfS_S_,@"STO_CUDA_ENTRY STV_DEFAULT"
_Z17compute_distancesPfS_S_:
.text._Z17compute_distancesPfS_S_:
        /* <DEDUP_REMOVED lines=9> */
[----:B------:R-:W-:-:S06]  /*0090*/  LEA R7, R9, R9, 0x1 ;  /* 0x0000000909077211 */ /* 0x000fcc00078e08ff */
[----:B------:R-:W2:Y:S01]  /*00a0*/  LDC.64 R4, c[0x0][0x388] ;  /* 0x0000e200ff047b82 */ /* 0x000ea20000000a00 */
[----:B0-----:R-:W-:-:S07]  /*00b0*/  IMAD.WIDE R2, R7, 0x4, R2 ;  /* 0x0000000407027825 */ /* 0x001fce00078e0202 */
[----:B------:R-:W0:Y:S01]  /*00c0*/  LDC.64 R6, c[0x0][0x390] ;  /* 0x0000e400ff067b82 */ /* 0x000e220000000a00 */
[----:B-1----:R-:W3:Y:S04]  /*00d0*/  LDG.E R0, desc[UR4][R2.64] ;  /* 0x0000000402007981 */ /* 0x002ee8000c1e1900 */
[----:B--2---:R-:W3:Y:S04]  /*00e0*/  LDG.E R11, desc[UR4][R4.64] ;  /* 0x00000004040b7981 */ /* 0x004ee8000c1e1900 */
[----:B------:R-:W2:Y:S04]  /*00f0*/  LDG.E R13, desc[UR4][R4.64+0x4] ;  /* 0x00000404040d7981 */ /* 0x000ea8000c1e1900 */
[----:B------:R-:W2:Y:S04]  /*0100*/  LDG.E R8, desc[UR4][R2.64+0x4] ;  /* 0x0000040402087981 */ /* 0x000ea8000c1e1900 */
[----:B------:R-:W4:Y:S04]  /*0110*/  LDG.E R10, desc[UR4][R2.64+0x8] ;  /* 0x00000804020a7981 */ /* 0x000f28000c1e1900 */
[----:B------:R-:W4:Y:S01]  /*0120*/  LDG.E R15, desc[UR4][R4.64+0x8] ;  /* 0x00000804040f7981 */ /* 0x000f22000c1e1900 */
[----:B0-----:R-:W-:-:S04]  /*0130*/  IMAD.WIDE R6, R9, 0x4, R6 ;  /* 0x0000000409067825 */ /* 0x001fc800078e0206 */
[----:B---3--:R-:W-:-:S04]  /*0140*/  FADD R0, R0, -R11 ;  /* 0x8000000b00007221 */ /* 0x008fc80000000000 */
[----:B------:R-:W-:Y:S01]  /*0150*/  FFMA R0, R0, R0, RZ ;  /* 0x0000000000007223 */ /* 0x000fe200000000ff */
[----:B--2---:R-:W-:-:S04]  /*0160*/  FADD R13, R8, -R13 ;  /* 0x8000000d080d7221 */ /* 0x004fc80000000000 */
[----:B------:R-:W-:Y:S01]  /*0170*/  FFMA R0, R13, R13, R0 ;  /* 0x0000000d0d007223 */ /* 0x000fe20000000000 */
[----:B----4-:R-:W-:-:S04]  /*0180*/  FADD R15, R10, -R15 ;  /* 0x8000000f0a0f7221 */ /* 0x010fc80000000000 */
[----:B------:R-:W-:-:S05]  /*0190*/  FFMA R15, R15, R15, R0 ;  /* 0x0000000f0f0f7223 */ /* 0x000fca0000000000 */
[----:B------:R-:W-:Y:S01]  /*01a0*/  STG.E desc[UR4][R6.64], R15 ;  /* 0x0000000f06007986 */ /* 0x000fe2000c101904 */
[----:B------:R-:W-:Y:S05]  /*01b0*/  EXIT ;  /* 0x000000000000794d */ /* 0x000fea0003800000 */
.L_x_1:
        /* <DEDUP_REMOVED lines=12> */
.L_x_12:


//--------------------- .text._Z12init_weightsPfP17curandStateXORWOWi --------------------------
	.section	.text._Z12init_weightsPfP17curandStateXORWOWi,"ax",@progbits
	.align	128
        .global         _Z12init_weightsPfP17curandStateXORWOWi
        .type           _Z12init_weightsPfP17curandStateXORWOWi,@function
        .size           _Z12init_weightsPfP17curandStateXORWOWi,(.L_x_13 - _Z12init_weightsPfP17curandStateXORWOWi)
        .other          _Z12init_weightsPfP17curandStateXORWOWi,@"STO_CUDA_ENTRY STV_DEFAULT"
_Z12init_weightsPfP17curandStateXORWOWi:
.text._Z12init_weightsPfP17curandStateXORWOWi:
[----:B------:R-:W-:Y:S01]  /*0000*/  LDC R1, c[0x0][0x37c] ;  /* 0x0000df00ff017b82 */ /* 0x000fe20000000800 */
[----:B------:R-:W0:Y:S07]  /*0010*/  S2R R0, SR_TID.X ;  /* 0x0000000000007919 */ /* 0x000e2e0000002100 */
[----:B------:R-:W0:Y:S08]  /*0020*/  S2UR UR4, SR_CTAID.X ;  /* 0x00000000000479c3 */ /* 0x000e300000002500 */
[----:B------:R-:W0:Y:S02]  /*0030*/  LDC R3, c[0x0][0x360] ;  /* 0x0000d800ff037b82 */ /* 0x000e240000000800 */
[----:B0-----:R-:W-:-:S05]  /*0040*/  IMAD R0, R3, UR4, R0 ;  /* 0x0000000403007c24 */ /* 0x001fca000f8e0200 */
[----:B------:R-:W-:-:S13]  /*0050*/  ISETP.GT.AND P0, PT, R0, 0x12b, PT ;  /* 0x0000012b0000780c */ /* 0x000fda0003f04270 */
[----:B------:R-:W-:Y:S05]  /*0060*/  @P0 EXIT ;  /* 0x000000000000094d */ /* 0x000fea0003800000 */
[----:B------:R-:W0:Y:S01]  /*0070*/  LDC R2, c[0x0][0x390] ;  /* 0x0000e400ff027b82 */ /* 0x000e220000000800 */
[----:B------:R-:W-:Y:S01]  /*0080*/  IMAD.MOV.U32 R4, RZ, RZ, -0x266e14b1 ;  /* 0xd991eb4fff047424 */ /* 0x000fe200078e00ff */
[----:B------:R-:W1:Y:S01]  /*0090*/  LDCU.64 UR4, c[0x0][0x358] ;  /* 0x00006b00ff0477ac */ /* 0x000e620008000a00 */
[----:B------:R-:W-:Y:S01]  /*00a0*/  BSSY.RECONVERGENT B0, `(.L_x_2) ;  /* 0x00000e9000007945 */ /* 0x000fe20003800200 */
[----:B------:R-:W-:-:S04]  /*00b0*/  SHF.R.S32.HI R10, RZ, 0x1f, R0 ;  /* 0x0000001fff0a7819 */ /* 0x000fc80000011400 */
[----:B------:R-:W2:Y:S01]  /*00c0*/  LDC.64 R8, c[0x0][0x388] ;  /* 0x0000e200ff087b82 */ /* 0x000ea20000000a00 */
[C---:B0-----:R-:W-:Y:S02]  /*00d0*/  ISETP.GT.AND P0, PT, R2.reuse, -0x1, PT ;  /* 0xffffffff0200780c */ /* 0x041fe40003f04270 */
[----:B------:R-:W-:-:S05]  /*00e0*/  LOP3.LUT R2, R2, 0xaad26b49, RZ, 0x3c, !PT ;  /* 0xaad26b4902027812 */ /* 0x000fca00078e3cff */
[----:B------:R-:W-:Y:S01]  /*00f0*/  IMAD R3, R2, 0x4182bed5, RZ ;  /* 0x4182bed502037824 */ /* 0x000fe200078e02ff */
[----:B------:R-:W-:Y:S01]  /*0100*/  SEL R2, R4, 0x8bf16996, P0 ;  /* 0x8bf1699604027807 */ /* 0x000fe20000000000 */
[C---:B--2---:R-:W-:Y:S01]  /*0110*/  IMAD.WIDE R8, R0.reuse, 0x30, R8 ;  /* 0x0000003000087825 */ /* 0x044fe200078e0208 */
[----:B------:R-:W-:Y:S02]  /*0120*/  ISETP.NE.AND P0, PT, R0, RZ, PT ;  /* 0x000000ff0000720c */ /* 0x000fe40003f05270 */
[C---:B------:R-:W-:Y:S01]  /*0130*/  LOP3.LUT R4, R3.reuse, 0x159a55e5, RZ, 0x3c, !PT ;  /* 0x159a55e503047812 */ /* 0x040fe200078e3cff */
[C---:B------:R-:W-:Y:S02]  /*0140*/  IMAD.IADD R6, R3.reuse, 0x1, R2 ;  /* 0x0000000103067824 */ /* 0x040fe400078e0202 */
[C---:B------:R-:W-:Y:S01]  /*0150*/  VIADD R5, R2.reuse, 0x1f123bb5 ;  /* 0x1f123bb502057836 */ /* 0x040fe20000000000 */
[----:B------:R-:W-:Y:S01]  /*0160*/  LOP3.LUT R2, R2, 0x5491333, RZ, 0x3c, !PT ;  /* 0x0549133302027812 */ /* 0x000fe200078e3cff */
[----:B------:R-:W-:-:S02]  /*0170*/  VIADD R7, R3, 0x75bcd15 ;  /* 0x075bcd1503077836 */ /* 0x000fc40000000000 */
[----:B------:R-:W-:Y:S01]  /*0180*/  VIADD R3, R3, 0x583f19 ;  /* 0x00583f1903037836 */ /* 0x000fe20000000000 */
[----:B-1----:R0:W-:Y:S01]  /*0190*/  STG.E.64 desc[UR4][R8.64+0x8], R4 ;  /* 0x0000080408007986 */ /* 0x0021e2000c101b04 */
[----:B------:R-:W-:-:S03]  /*01a0*/  VIADD R6, R6, 0x64f0c9 ;  /* 0x0064f0c906067836 */ /* 0x000fc60000000000 */
[----:B------:R0:W-:Y:S04]  /*01b0*/  STG.E.64 desc[UR4][R8.64+0x10], R2 ;  /* 0x0000100208007986 */ /* 0x0001e8000c101b04 */
[----:B------:R0:W-:Y:S01]  /*01c0*/  STG.E.64 desc[UR4][R8.64], R6 ;  /* 0x0000000608007986 */ /* 0x0001e2000c101b04 */
[----:B------:R-:W-:Y:S05]  /*01d0*/  @!P0 BRA `(.L_x_3) ;  /* 0x0000000c00548947 */ /* 0x000fea0003800000 */
[----:B0-----:R-:W-:Y:S02]  /*01e0*/  IMAD.MOV.U32 R6, RZ, RZ, R10 ;  /* 0x000000ffff067224 */ /* 0x001fe400078e000a */
[----:B------:R-:W-:Y:S02]  /*01f0*/  IMAD.MOV.U32 R12, RZ, RZ, RZ ;  /* 0x000000ffff0c7224 */ /* 0x000fe400078e00ff */
[----:B------:R-:W-:-:S07]  /*0200*/  IMAD.MOV.U32 R13, RZ, RZ, R0 ;  /* 0x000000ffff0d7224 */ /* 0x000fce00078e0000 */
.L_x_9:
[----:B------:R-:W-:Y:S01]  /*0210*/  LOP3.LUT R8, R13, 0x3, RZ, 0xc0, !PT ;  /* 0x000000030d087812 */ /* 0x000fe200078ec0ff */
[----:B------:R-:W-:Y:S03]  /*0220*/  BSSY.RECONVERGENT B1, `(.L_x_4) ;  /* 0x00000ca000017945 */ /* 0x000fe60003800200 */
[----:B------:R-:W-:-:S04]  /*0230*/  ISETP.NE.U32.AND P0, PT, R8, RZ, PT ;  /* 0x000000ff0800720c */ /* 0x000fc80003f05070 */
[----:B------:R-:W-:-:S13]  /*0240*/  ISETP.NE.AND.EX P0, PT, RZ, RZ, PT, P0 ;  /* 0x000000ffff00720c */ /* 0x000fda0003f05300 */
[----:B0-----:R-:W-:Y:S05]  /*0250*/  @!P0 BRA `(.L_x_5) ;  /* 0x0000000c00188947 */ /* 0x001fea0003800000 */
[----:B------:R-:W0:Y:S01]  /*0260*/  LDC.64 R8, c[0x4][RZ] ;  /* 0x01000000ff087b82 */ /* 0x000e220000000a00 */
[----:B------:R-:W-:Y:S02]  /*0270*/  IMAD.MOV.U32 R14, RZ, RZ, RZ ;  /* 0x000000ffff0e7224 */ /* 0x000fe400078e00ff */
[----:B0-----:R-:W-:-:S07]  /*0280*/  IMAD.WIDE.U32 R8, R12, 0xc80, R8 ;  /* 0x00000c800c087825 */ /* 0x001fce00078e0008 */
.L_x_8:
[----:B------:R-:W-:Y:S01]  /*0290*/  IMAD.MOV.U32 R15, RZ, RZ, RZ ;  /* 0x000000ffff0f7224 */ /* 0x000fe200078e00ff */
[----:B0-----:R-:W-:Y:S02]  /*02a0*/  CS2R R2, SRZ ;  /* 0x0000000000027805 */ /* 0x001fe4000001ff00 */
[----:B------:R-:W-:Y:S01]  /*02b0*/  CS2R R4, SRZ ;  /* 0x0000000000047805 */ /* 0x000fe2000001ff00 */
[----:B------:R-:W-:-:S07]  /*02c0*/  IMAD.MOV.U32 R7, RZ, RZ, RZ ;  /* 0x000000ffff077224 */ /* 0x000fce00078e00ff */
.L_x_7:
[----:B------:R-:W0:Y:S02]  /*02d0*/  LDC.64 R10, c[0x0][0x388] ;  /* 0x0000e200ff0a7b82 */ /* 0x000e240000000a00 */
[----:B0-----:R-:W-:-:S04]  /*02e0*/  IMAD.WIDE R10, R0, 0x30, R10 ;  /* 0x00000030000a7825 */ /* 0x001fc800078e020a */
[----:B------:R-:W-:-:S05]  /*02f0*/  IMAD.WIDE.U32 R10, R15, 0x4, R10 ;  /* 0x000000040f0a7825 */ /* 0x000fca00078e000a */
[----:B------:R0:W5:Y:S01]  /*0300*/  LDG.E R16, desc[UR4][R10.64+0x4] ;  /* 0x000004040a107981 */ /* 0x000162000c1e1900 */
[----:B------:R-:W-:-:S07]  /*0310*/  IMAD.MOV.U32 R17, RZ, RZ, RZ ;  /* 0x000000ffff117224 */ /* 0x000fce00078e00ff */
.L_x_6:
[----:B-----5:R-:W-:Y:S01]  /*0320*/  SHF.R.U32.HI R23, RZ, R17, R16 ;  /* 0x00000011ff177219 */ /* 0x020fe20000011610 */
[----:B0-----:R-:W-:-:S03]  /*0330*/  IMAD.SHL.U32 R10, R15, 0x20, RZ ;  /* 0x000000200f0a7824 */ /* 0x001fc600078e00ff */
[----:B------:R-:W-:Y:S01]  /*0340*/  LOP3.LUT R11, R23, 0x1, RZ, 0xc0, !PT ;  /* 0x00000001170b7812 */ /* 0x000fe200078ec0ff */
[----:B------:R-:W-:-:S03]  /*0350*/  IMAD.IADD R10, R10, 0x1, R17 ;  /* 0x000000010a0a7824 */ /* 0x000fc600078e0211 */
[----:B------:R-:W-:Y:S01]  /*0360*/  ISETP.NE.U32.AND P0, PT, R11, 0x1, PT ;  /* 0x000000010b00780c */ /* 0x000fe20003f05070 */
[----:B------:R-:W-:-:S03]  /*0370*/  IMAD R11, R10, 0x5, RZ ;  /* 0x000000050a0b7824 */ /* 0x000fc600078e02ff */
[----:B------:R-:W-:Y:S01]  /*0380*/  R2P PR, R23, 0x7e ;  /* 0x0000007e17007804 */ /* 0x000fe20000000000 */
[----:B------:R-:W-:-:S08]  /*0390*/  IMAD.WIDE.U32 R10, R11, 0x4, R8 ;  /* 0x000000040b0a7825 */ /* 0x000fd000078e0008 */
[----:B------:R-:W2:Y:S04]  /*03a0*/  @!P0 LDG.E R20, desc[UR4][R10.64+0x10] ;  /* 0x000010040a148981 */ /* 0x000ea8000c1e1900 */
[----:B------:R-:W3:Y:S04]  /*03b0*/  @P1 LDG.E R22, desc[UR4][R10.64+0x24] ;  /* 0x000024040a161981 */ /* 0x000ee8000c1e1900 */
[----:B------:R-:W4:Y:S04]  /*03c0*/  @P2 LDG.E R24, desc[UR4][R10.64+0x38] ;  /* 0x000038040a182981 */ /* 0x000f28000c1e1900 */
[----:B------:R-:W4:Y:S04]  /*03d0*/  @P3 LDG.E R26, desc[UR4][R10.64+0x4c] ;  /* 0x00004c040a1a3981 */ /* 0x000f28000c1e1900 */
[----:B------:R-:W4:Y:S04]  /*03e0*/  @P4 LDG.E R28, desc[UR4][R10.64+0x60] ;  /* 0x000060040a1c4981 */ /* 0x000f28000c1e1900 */
[----:B------:R-:W4:Y:S04]  /*03f0*/  @!P0 LDG.E R18, desc[UR4][R10.64] ;  /* 0x000000040a128981 */ /* 0x000f28000c1e1900 */
[----:B------:R-:W4:Y:S04]  /*0400*/  @!P0 LDG.E R19, desc[UR4][R10.64+0x4] ;  /* 0x000004040a138981 */ /* 0x000f28000c1e1900 */
[----:B------:R-:W4:Y:S04]  /*0410*/  @P5 LDG.E R21, desc[UR4][R10.64+0x74] ;  /* 0x000074040a155981 */ /* 0x000f28000c1e1900 */
[----:B------:R-:W4:Y:S04]  /*0420*/  @P1 LDG.E R25, desc[UR4][R10.64+0x20] ;  /* 0x000020040a191981 */ /* 0x000f28000c1e1900 */
[----:B------:R-:W4:Y:S01]  /*0430*/  @P3 LDG.E R27, desc[UR4][R10.64+0x48] ;  /* 0x000048040a1b3981 */ /* 0x000f22000c1e1900 */
[----:B--2---:R-:W-:-:S03]  /*0440*/  @!P0 LOP3.LUT R3, R3, R20, RZ, 0x3c, !PT ;  /* 0x0000001403038212 */ /* 0x004fc600078e3cff */
[----:B------:R-:W2:Y:S01]  /*0450*/  @P1 LDG.E R20, desc[UR4][R10.64+0x14] ;  /* 0x000014040a141981 */ /* 0x000ea2000c1e1900 */
[----:B---3--:R-:W-:-:S03]  /*0460*/  @P1 LOP3.LUT R3, R3, R22, RZ, 0x3c, !PT ;  /* 0x0000001603031212 */ /* 0x008fc600078e3cff */
[----:B------:R-:W3:Y:S01]  /*0470*/  @P1 LDG.E R22, desc[UR4][R10.64+0x1c] ;  /* 0x00001c040a161981 */ /* 0x000ee2000c1e1900 */
[----:B----4-:R-:W-:-:S03]  /*0480*/  @P2 LOP3.LUT R3, R3, R24, RZ, 0x3c, !PT ;  /* 0x0000001803032212 */ /* 0x010fc600078e3cff */
[----:B------:R-:W4:Y:S01]  /*0490*/  @P2 LDG.E R24, desc[UR4][R10.64+0x28] ;  /* 0x000028040a182981 */ /* 0x000f22000c1e1900 */
[----:B------:R-:W-:-:S03]  /*04a0*/  @P3 LOP3.LUT R3, R3, R26, RZ, 0x3c, !PT ;  /* 0x0000001a03033212 */ /* 0x000fc600078e3cff */
[----:B------:R-:W3:Y:S01]  /*04b0*/  @P6 LDG.E R26, desc[UR4][R10.64+0x88] ;  /* 0x000088040a1a6981 */ /* 0x000ee2000c1e1900 */
[----:B------:R-:W-:Y:S02]  /*04c0*/  @P4 LOP3.LUT R3, R3, R28, RZ, 0x3c, !PT ;  /* 0x0000001c03034212 */ /* 0x000fe400078e3cff */
[----:B------:R-:W-:Y:S02]  /*04d0*/  @!P0 LOP3.LUT R7, R7, R18, RZ, 0x3c, !PT ;  /* 0x0000001207078212 */ /* 0x000fe400078e3cff */
[----:B------:R-:W3:Y:S01]  /*04e0*/  @!P0 LDG.E R18, desc[UR4][R10.64+0x8] ;  /* 0x000008040a128981 */ /* 0x000ee2000c1e1900 */
[----:B------:R-:W-:-:S03]  /*04f0*/  @!P0 LOP3.LUT R4, R4, R19, RZ, 0x3c, !PT ;  /* 0x0000001304048212 */ /* 0x000fc600078e3cff */
[----:B------:R-:W3:Y:S01]  /*0500*/  @!P0 LDG.E R19, desc[UR4][R10.64+0xc] ;  /* 0x00000c040a138981 */ /* 0x000ee2000c1e1900 */
[----:B------:R-:W-:-:S03]  /*0510*/  @P5 LOP3.LUT R3, R3, R21, RZ, 0x3c, !PT ;  /* 0x0000001503035212 */ /* 0x000fc600078e3cff */
[----:B------:R-:W3:Y:S01]  /*0520*/  @P1 LDG.E R21, desc[UR4][R10.64+0x18] ;  /* 0x000018040a151981 */ /* 0x000ee2000c1e1900 */
[----:B--2---:R-:W-:-:S03]  /*0530*/  @P1 LOP3.LUT R7, R7, R20, RZ, 0x3c, !PT ;  /* 0x0000001407071212 */ /* 0x004fc600078e3cff */
[----:B------:R-:W2:Y:S01]  /*0540*/  @P3 LDG.E R20, desc[UR4][R10.64+0x3c] ;  /* 0x00003c040a143981 */ /* 0x000ea2000c1e1900 */
[----:B----4-:R-:W-:-:S03]  /*0550*/  @P2 LOP3.LUT R7, R7, R24, RZ, 0x3c, !PT ;  /* 0x0000001807072212 */ /* 0x010fc600078e3cff */
[----:B------:R-:W4:Y:S01]  /*0560*/  @P4 LDG.E R24, desc[UR4][R10.64+0x50] ;  /* 0x000050040a184981 */ /* 0x000f22000c1e1900 */
[----:B---3--:R-:W-:-:S03]  /*0570*/  @!P0 LOP3.LUT R5, R5, R18, RZ, 0x3c, !PT ;  /* 0x0000001205058212 */ /* 0x008fc600078e3cff */
[----:B------:R-:W3:Y:S01]  /*0580*/  @P2 LDG.E R18, desc[UR4][R10.64+0x30] ;  /* 0x000030040a122981 */ /* 0x000ee2000c1e1900 */
[----:B------:R-:W-:-:S03]  /*0590*/  @!P0 LOP3.LUT R2, R2, R19, RZ, 0x3c, !PT ;  /* 0x0000001302028212 */ /* 0x000fc600078e3cff */
[----:B------:R-:W3:Y:S01]  /*05a0*/  @P2 LDG.E R19, desc[UR4][R10.64+0x2c] ;  /* 0x00002c040a132981 */ /* 0x000ee2000c1e1900 */
[----:B------:R-:W-:-:S03]  /*05b0*/  @P1 LOP3.LUT R4, R4, R21, RZ, 0x3c, !PT ;  /* 0x0000001504041212 */ /* 0x000fc600078e3cff */
[----:B------:R-:W3:Y:S01]  /*05c0*/  @P2 LDG.E R21, desc[UR4][R10.64+0x34] ;  /* 0x000034040a152981 */ /* 0x000ee2000c1e1900 */
[----:B------:R-:W-:Y:S02]  /*05d0*/  @P1 LOP3.LUT R5, R5, R22, RZ, 0x3c, !PT ;  /* 0x0000001605051212 */ /* 0x000fe400078e3cff */
[----:B------:R-:W-:Y:S01]  /*05e0*/  @P1 LOP3.LUT R2, R2, R25, RZ, 0x3c, !PT ;  /* 0x0000001902021212 */ /* 0x000fe200078e3cff */
[----:B------:R-:W3:Y:S04]  /*05f0*/  @P3 LDG.E R22, desc[UR4][R10.64+0x44] ;  /* 0x000044040a163981 */ /* 0x000ee8000c1e1900 */
[----:B------:R-:W3:Y:S01]  /*0600*/  @P3 LDG.E R25, desc[UR4][R10.64+0x40] ;  /* 0x000040040a193981 */ /* 0x000ee2000c1e1900 */
[----:B--2---:R-:W-:-:S03]  /*0610*/  @P3 LOP3.LUT R7, R7, R20, RZ, 0x3c, !PT ;  /* 0x0000001407073212 */ /* 0x004fc600078e3cff */
[----:B------:R-:W2:Y:S01]  /*0620*/  @P5 LDG.E R20, desc[UR4][R10.64+0x64] ;  /* 0x000064040a145981 */ /* 0x000ea2000c1e1900 */
[----:B----4-:R-:W-:-:S03]  /*0630*/  @P4 LOP3.LUT R7, R7, R24, RZ, 0x3c, !PT ;  /* 0x0000001807074212 */ /* 0x010fc600078e3cff */
[----:B------:R-:W4:Y:S01]  /*0640*/  @P6 LDG.E R24, desc[UR4][R10.64+0x78] ;  /* 0x000078040a186981 */ /* 0x000f22000c1e1900 */
[----:B---3--:R-:W-:-:S03]  /*0650*/  @P2 LOP3.LUT R5, R5, R18, RZ, 0x3c, !PT ;  /* 0x0000001205052212 */ /* 0x008fc600078e3cff */
[----:B------:R-:W3:Y:S01]  /*0660*/  @P4 LDG.E R18, desc[UR4][R10.64+0x58] ;  /* 0x000058040a124981 */ /* 0x000ee2000c1e1900 */
[----:B------:R-:W-:-:S03]  /*0670*/  @P2 LOP3.LUT R4, R4, R19, RZ, 0x3c, !PT ;  /* 0x0000001304042212 */ /* 0x000fc600078e3cff */
[----:B------:R-:W3:Y:S01]  /*0680*/  @P4 LDG.E R19, desc[UR4][R10.64+0x54] ;  /* 0x000054040a134981 */ /* 0x000ee2000c1e1900 */
[----:B------:R-:W-:-:S03]  /*0690*/  @P2 LOP3.LUT R2, R2, R21, RZ, 0x3c, !PT ;  /* 0x0000001502022212 */ /* 0x000fc600078e3cff */
[----:B------:R-:W3:Y:S01]  /*06a0*/  @P4 LDG.E R21, desc[UR4][R10.64+0x5c] ;  /* 0x00005c040a154981 */ /* 0x000ee2000c1e1900 */
[----:B------:R-:W-:Y:S02]  /*06b0*/  @P3 LOP3.LUT R5, R5, R22, RZ, 0x3c, !PT ;  /* 0x0000001605053212 */ /* 0x000fe400078e3cff */
[----:B------:R-:W-:Y:S01]  /*06c0*/  @P3 LOP3.LUT R2, R2, R27, RZ, 0x3c, !PT ;  /* 0x0000001b02023212 */ /* 0x000fe200078e3cff */
[----:B------:R-:W3:Y:S01]  /*06d0*/  @P5 LDG.E R22, desc[UR4][R10.64+0x6c] ;  /* 0x00006c040a165981 */ /* 0x000ee2000c1e1900 */
[----:B------:R-:W-:-:S03]  /*06e0*/  @P3 LOP3.LUT R4, R4, R25, RZ, 0x3c, !PT ;  /* 0x0000001904043212 */ /* 0x000fc600078e3cff */
[----:B------:R-:W3:Y:S04]  /*06f0*/  @P5 LDG.E R25, desc[UR4][R10.64+0x68] ;  /* 0x000068040a195981 */ /* 0x000ee8000c1e1900 */
[----:B------:R-:W3:Y:S01]  /*0700*/  @P5 LDG.E R27, desc[UR4][R10.64+0x70] ;  /* 0x000070040a1b5981 */ /* 0x000ee2000c1e1900 */
[----:B------:R-:W-:Y:S02]  /*0710*/  LOP3.LUT P0, RZ, R23, 0x80, RZ, 0xc0, !PT ;  /* 0x0000008017ff7812 */ /* 0x000fe4000780c0ff */
[----:B--2---:R-:W-:-:S11]  /*0720*/  @P5 LOP3.LUT R7, R7, R20, RZ, 0x3c, !PT ;  /* 0x0000001407075212 */ /* 0x004fd600078e3cff */
        /* <DEDUP_REMOVED lines=15> */
[----:B------:R-:W-:Y:S02]  /*0820*/  @P6 LOP3.LUT R3, R3, R26, RZ, 0x3c, !PT ;  /* 0x0000001a03036212 */ /* 0x000fe400078e3cff */
[----:B--2---:R-:W-:Y:S02]  /*0830*/  @P0 LOP3.LUT R7, R7, R20, RZ, 0x3c, !PT ;  /* 0x0000001407070212 */ /* 0x004fe400078e3cff */
[----:B----4-:R-:W-:Y:S02]  /*0840*/  @P0 LOP3.LUT R3, R3, R24, RZ, 0x3c, !PT ;  /* 0x0000001803030212 */ /* 0x010fe400078e3cff */
[----:B---3--:R-:W-:Y:S02]  /*0850*/  @P6 LOP3.LUT R5, R5, R18, RZ, 0x3c, !PT ;  /* 0x0000001205056212 */ /* 0x008fe400078e3cff */
[----:B------:R-:W-:Y:S02]  /*0860*/  @P6 LOP3.LUT R4, R4, R19, RZ, 0x3c, !PT ;  /* 0x0000001304046212 */ /* 0x000fe400078e3cff */
[----:B------:R-:W-:-:S02]  /*0870*/  @P6 LOP3.LUT R2, R2, R21, RZ, 0x3c, !PT ;  /* 0x0000001502026212 */ /* 0x000fc400078e3cff */
[----:B------:R-:W-:Y:S02]  /*0880*/  @P0 LOP3.LUT R5, R5, R22, RZ, 0x3c, !PT ;  /* 0x0000001605050212 */ /* 0x000fe400078e3cff */
[----:B------:R-:W-:Y:S02]  /*0890*/  @P0 LOP3.LUT R4, R4, R25, RZ, 0x3c, !PT ;  /* 0x0000001904040212 */ /* 0x000fe400078e3cff */
[----:B------:R-:W-:Y:S02]  /*08a0*/  @P0 LOP3.LUT R2, R2, R27, RZ, 0x3c, !PT ;  /* 0x0000001b02020212 */ /* 0x000fe400078e3cff */
[----:B------:R-:W-:-:S13]  /*08b0*/  R2P PR, R23.B1, 0x7f ;  /* 0x0000007f17007804 */ /* 0x000fda0000001000 */
[----:B------:R-:W2:Y:S04]  /*08c0*/  @P0 LDG.E R18, desc[UR4][R10.64+0xa0] ;  /* 0x0000a0040a120981 */ /* 0x000ea8000c1e1900 */
[----:B------:R-:W3:Y:S04]  /*08d0*/  @P0 LDG.E R20, desc[UR4][R10.64+0xa8] ;  /* 0x0000a8040a140981 */ /* 0x000ee8000c1e1900 */
[----:B------:R-:W4:Y:S04]  /*08e0*/  @P1 LDG.E R22, desc[UR4][R10.64+0xbc] ;  /* 0x0000bc040a161981 */ /* 0x000f28000c1e1900 */
[----:B------:R-:W4:Y:S04]  /*08f0*/  @P1 LDG.E R24, desc[UR4][R10.64+0xc4] ;  /* 0x0000c4040a181981 */ /* 0x000f28000c1e1900 */
[----:B------:R-:W4:Y:S04]  /*0900*/  @P0 LDG.E R19, desc[UR4][R10.64+0xa4] ;  /* 0x0000a4040a130981 */ /* 0x000f28000c1e1900 */
[----:B------:R-:W4:Y:S04]  /*0910*/  @P0 LDG.E R21, desc[UR4][R10.64+0xac] ;  /* 0x0000ac040a150981 */ /* 0x000f28000c1e1900 */
[----:B------:R-:W4:Y:S04]  /*0920*/  @P1 LDG.E R25, desc[UR4][R10.64+0xb8] ;  /* 0x0000b8040a191981 */ /* 0x000f28000c1e1900 */
[----:B------:R-:W4:Y:S04]  /*0930*/  @P2 LDG.E R26, desc[UR4][R10.64+0xc8] ;  /* 0x0000c8040a1a2981 */ /* 0x000f28000c1e1900 */
[----:B------:R-:W4:Y:S04]  /*0940*/  @P1 LDG.E R27, desc[UR4][R10.64+0xc0] ;  /* 0x0000c0040a1b1981 */ /* 0x000f28000c1e1900 */
[----:B------:R-:W4:Y:S01]  /*0950*/  @P3 LDG.E R28, desc[UR4][R10.64+0xec] ;  /* 0x0000ec040a1c3981 */ /* 0x000f22000c1e1900 */
[----:B--2---:R-:W-:-:S03]  /*0960*/  @P0 LOP3.LUT R7, R7, R18, RZ, 0x3c, !PT ;  /* 0x0000001207070212 */ /* 0x004fc600078e3cff */
[----:B------:R-:W2:Y:S01]  /*0970*/  @P0 LDG.E R18, desc[UR4][R10.64+0xb0] ;  /* 0x0000b0040a120981 */ /* 0x000ea2000c1e1900 */
[----:B---3--:R-:W-:-:S03]  /*0980*/  @P0 LOP3.LUT R5, R5, R20, RZ, 0x3c, !PT ;  /* 0x0000001405050212 */ /* 0x008fc600078e3cff */
[----:B------:R-:W3:Y:S01]  /*0990*/  @P1 LDG.E R20, desc[UR4][R10.64+0xb4] ;  /* 0x0000b4040a141981 */ /* 0x000ee2000c1e1900 */
[----:B----4-:R-:W-:-:S03]  /*09a0*/  @P1 LOP3.LUT R5, R5, R22, RZ, 0x3c, !PT ;  /* 0x0000001605051212 */ /* 0x010fc600078e3cff */
[----:B------:R-:W4:Y:S01]  /*09b0*/  @P2 LDG.E R22, desc[UR4][R10.64+0xd8] ;  /* 0x0000d8040a162981 */ /* 0x000f22000c1e1900 */
[----:B------:R-:W-:-:S03]  /*09c0*/  @P0 LOP3.LUT R4, R4, R19, RZ, 0x3c, !PT ;  /* 0x0000001304040212 */ /* 0x000fc600078e3cff */
[----:B------:R-:W4:Y:S01]  /*09d0*/  @P2 LDG.E R19, desc[UR4][R10.64+0xcc] ;  /* 0x0000cc040a132981 */ /* 0x000f22000c1e1900 */
[----:B------:R-:W-:-:S03]  /*09e0*/  @P0 LOP3.LUT R2, R2, R21, RZ, 0x3c, !PT ;  /* 0x0000001502020212 */ /* 0x000fc600078e3cff */
[----:B------:R-:W4:Y:S01]  /*09f0*/  @P2 LDG.E R21, desc[UR4][R10.64+0xd4] ;  /* 0x0000d4040a152981 */ /* 0x000f22000c1e1900 */
[----:B------:R-:W-:-:S03]  /*0a00*/  @P1 LOP3.LUT R4, R4, R25, RZ, 0x3c, !PT ;  /* 0x0000001904041212 */ /* 0x000fc600078e3cff */
[----:B------:R-:W4:Y:S01]  /*0a10*/  @P3 LDG.E R25, desc[UR4][R10.64+0xe8] ;  /* 0x0000e8040a193981 */ /* 0x000f22000c1e1900 */
[----:B--2---:R-:W-:-:S03]  /*0a20*/  @P0 LOP3.LUT R3, R3, R18, RZ, 0x3c, !PT ;  /* 0x0000001203030212 */ /* 0x004fc600078e3cff */
[----:B------:R-:W2:Y:S01]  /*0a30*/  @P4 LDG.E R18, desc[UR4][R10.64+0xf0] ;  /* 0x0000f0040a124981 */ /* 0x000ea2000c1e1900 */
[----:B------:R-:W-:-:S03]  /*0a40*/  @P1 LOP3.LUT R3, R3, R24, RZ, 0x3c, !PT ;  /* 0x0000001803031212 */ /* 0x000fc600078e3cff */
[----:B------:R-:W2:Y:S01]  /*0a50*/  @P3 LDG.E R24, desc[UR4][R10.64+0xdc] ;  /* 0x0000dc040a183981 */ /* 0x000ea2000c1e1900 */
[----:B---3--:R-:W-:-:S03]  /*0a60*/  @P1 LOP3.LUT R7, R7, R20, RZ, 0x3c, !PT ;  /* 0x0000001407071212 */ /* 0x008fc600078e3cff */
[----:B------:R-:W3:Y:S01]  /*0a70*/  @P2 LDG.E R20, desc[UR4][R10.64+0xd0] ;  /* 0x0000d0040a142981 */ /* 0x000ee2000c1e1900 */
[----:B------:R-:W-:Y:S02]  /*0a80*/  LOP3.LUT P0, RZ, R23, 0x8000, RZ, 0xc0, !PT ;  /* 0x0000800017ff7812 */ /* 0x000fe4000780c0ff */
[----:B------:R-:W-:Y:S01]  /*0a90*/  @P2 LOP3.LUT R7, R7, R26, RZ, 0x3c, !PT ;  /* 0x0000001a07072212 */ /* 0x000fe200078e3cff */
[----:B------:R-:W3:Y:S04]  /*0aa0*/  @P3 LDG.E R23, desc[UR4][R10.64+0xe0] ;  /* 0x0000e0040a173981 */ /* 0x000ee8000c1e1900 */
[----:B------:R-:W3:Y:S01]  /*0ab0*/  @P3 LDG.E R26, desc[UR4][R10.64+0xe4] ;  /* 0x0000e4040a1a3981 */ /* 0x000ee2000c1e1900 */
[----:B------:R-:W-:Y:S02]  /*0ac0*/  @P1 LOP3.LUT R2, R2, R27, RZ, 0x3c, !PT ;  /* 0x0000001b02021212 */ /* 0x000fe400078e3cff */
[----:B----4-:R-:W-:-:S02]  /*0ad0*/  @P2 LOP3.LUT R3, R3, R22, RZ, 0x3c, !PT ;  /* 0x0000001603032212 */ /* 0x010fc400078e3cff */
[----:B------:R-:W4:Y:S01]  /*0ae0*/  @P4 LDG.E R22, desc[UR4][R10.64+0x100] ;  /* 0x000100040a164981 */ /* 0x000f22000c1e1900 */
[----:B------:R-:W-:Y:S02]  /*0af0*/  @P2 LOP3.LUT R4, R4, R19, RZ, 0x3c, !PT ;  /* 0x0000001304042212 */ /* 0x000fe400078e3cff */
[----:B------:R-:W-:Y:S01]  /*0b00*/  @P2 LOP3.LUT R2, R2, R21, RZ, 0x3c, !PT ;  /* 0x0000001502022212 */ /* 0x000fe200078e3cff */
[----:B------:R-:W4:Y:S04]  /*0b10*/  @P4 LDG.E R19, desc[UR4][R10.64+0xf4] ;  /* 0x0000f4040a134981 */ /* 0x000f28000c1e1900 */
[----:B------:R-:W4:Y:S01]  /*0b20*/  @P4 LDG.E R21, desc[UR4][R10.64+0xfc] ;  /* 0x0000fc040a154981 */ /* 0x000f22000c1e1900 */
[----:B------:R-:W-:-:S03]  /*0b30*/  @P3 LOP3.LUT R2, R2, R25, RZ, 0x3c, !PT ;  /* 0x0000001902023212 */ /* 0x000fc600078e3cff */
[----:B------:R-:W4:Y:S01]  /*0b40*/  @P5 LDG.E R25, desc[UR4][R10.64+0x110] ;  /* 0x000110040a195981 */ /* 0x000f22000c1e1900 */
[----:B--2---:R-:W-:-:S03]  /*0b50*/  @P3 LOP3.LUT R7, R7, R24, RZ, 0x3c, !PT ;  /* 0x0000001807073212 */ /* 0x004fc600078e3cff */
[----:B------:R-:W2:Y:S01]  /*0b60*/  @P5 LDG.E R24, desc[UR4][R10.64+0x104] ;  /* 0x000104040a185981 */ /* 0x000ea2000c1e1900 */
[----:B---3--:R-:W-:Y:S02]  /*0b70*/  @P2 LOP3.LUT R5, R5, R20, RZ, 0x3c, !PT ;  /* 0x0000001405052212 */ /* 0x008fe400078e3cff */
[----:B------:R-:W-:Y:S01]  /*0b80*/  @P4 LOP3.LUT R7, R7, R18, RZ, 0x3c, !PT ;  /* 0x0000001207074212 */ /* 0x000fe200078e3cff */
[----:B------:R-:W3:Y:S01]  /*0b90*/  @P4 LDG.E R20, desc[UR4][R10.64+0xf8] ;  /* 0x0000f8040a144981 */ /* 0x000ee2000c1e1900 */
[----:B------:R-:W-:-:S03]  /*0ba0*/  @P3 LOP3.LUT R4, R4, R23, RZ, 0x3c, !PT ;  /* 0x0000001704043212 */ /* 0x000fc600078e3cff */
[----:B------:R-:W3:Y:S01]  /*0bb0*/  @P5 LDG.E R18, desc[UR4][R10.64+0x114] ;  /* 0x000114040a125981 */ /* 0x000ee2000c1e1900 */
[----:B------:R-:W-:-:S03]  /*0bc0*/  @P3 LOP3.LUT R5, R5, R26, RZ, 0x3c, !PT ;  /* 0x0000001a05053212 */ /* 0x000fc600078e3cff */
[----:B------:R-:W3:Y:S04]  /*0bd0*/  @P5 LDG.E R23, desc[UR4][R10.64+0x108] ;  /* 0x000108040a175981 */ /* 0x000ee8000c1e1900 */
[----:B------:R-:W3:Y:S01]  /*0be0*/  @P5 LDG.E R26, desc[UR4][R10.64+0x10c] ;  /* 0x00010c040a1a5981 */ /* 0x000ee2000c1e1900 */
[----:B------:R-:W-:Y:S02]  /*0bf0*/  @P3 LOP3.LUT R3, R3, R28, RZ, 0x3c, !PT ;  /* 0x0000001c03033212 */ /* 0x000fe400078e3cff */
[----:B----4-:R-:W-:Y:S01]  /*0c00*/  @P4 LOP3.LUT R4, R4, R19, RZ, 0x3c, !PT ;  /* 0x0000001304044212 */ /* 0x010fe200078e3cff */
[----:B------:R-:W4:Y:S01]  /*0c10*/  @P0 LDG.E R28, desc[UR4][R10.64+0x13c] ;  /* 0x00013c040a1c0981 */ /* 0x000f22000c1e1900 */
[----:B------:R-:W-:Y:S02]  /*0c20*/  @P4 LOP3.LUT R3, R3, R22, RZ, 0x3c, !PT ;  /* 0x0000001603034212 */ /* 0x000fe400078e3cff */
[----:B------:R-:W-:Y:S01]  /*0c30*/  @P4 LOP3.LUT R2, R2, R21, RZ, 0x3c, !PT ;  /* 0x0000001502024212 */ /* 0x000fe200078e3cff */
[----:B------:R-:W4:Y:S04]  /*0c40*/  @P6 LDG.E R19, desc[UR4][R10.64+0x11c] ;  /* 0x00011c040a136981 */ /* 0x000f28000c1e1900 */
[----:B------:R-:W4:Y:S01]  /*0c50*/  @P6 LDG.E R22, desc[UR4][R10.64+0x120] ;  /* 0x000120040a166981 */ /* 0x000f22000c1e1900 */
[----:B------:R-:W-:-:S03]  /*0c60*/  @P5 LOP3.LUT R2, R2, R25, RZ, 0x3c, !PT ;  /* 0x0000001902025212 */ /* 0x000fc600078e3cff */
[----:B------:R-:W4:Y:S04]  /*0c70*/  @P6 LDG.E R21, desc[UR4][R10.64+0x124] ;  /* 0x000124040a156981 */ /* 0x000f28000c1e1900 */
[----:B------:R-:W4:Y:S01]  /*0c80*/  @P0 LDG.E R25, desc[UR4][R10.64+0x138] ;  /* 0x000138040a190981 */ /* 0x000f22000c1e1900 */
[----:B--2---:R-:W-:-:S03]  /*0c90*/  @P5 LOP3.LUT R7, R7, R24, RZ, 0x3c, !PT ;  /* 0x0000001807075212 */ /* 0x004fc600078e3cff */
[----:B------:R-:W2:Y:S01]  /*0ca0*/  @P0 LDG.E R24, desc[UR4][R10.64+0x12c] ;  /* 0x00012c040a180981 */ /* 0x000ea2000c1e1900 */
[----:B---3--:R-:W-:-:S03]  /*0cb0*/  @P4 LOP3.LUT R5, R5, R20, RZ, 0x3c, !PT ;  /* 0x0000001405054212 */ /* 0x008fc600078e3cff */
[----:B------:R-:W3:Y:S01]  /*0cc0*/  @P6 LDG.E R20, desc[UR4][R10.64+0x118] ;  /* 0x000118040a146981 */ /* 0x000ee2000c1e1900 */
[----:B------:R-:W-:-:S03]  /*0cd0*/  @P5 LOP3.LUT R3, R3, R18, RZ, 0x3c, !PT ;  /* 0x0000001203035212 */ /* 0x000fc600078e3cff */
[----:B------:R-:W2:Y:S01]  /*0ce0*/  @P6 LDG.E R18, desc[UR4][R10.64+0x128] ;  /* 0x000128040a126981 */ /* 0x000ea2000c1e1900 */
[----:B------:R-:W-:-:S03]  /*0cf0*/  @P5 LOP3.LUT R4, R4, R23, RZ, 0x3c, !PT ;  /* 0x0000001704045212 */ /* 0x000fc600078e3cff */
[----:B------:R-:W2:Y:S01]  /*0d00*/  @P0 LDG.E R23, desc[UR4][R10.64+0x130] ;  /* 0x000130040a170981 */ /* 0x000ea2000c1e1900 */
[----:B------:R-:W-:-:S03]  /*0d10*/  @P5 LOP3.LUT R5, R5, R26, RZ, 0x3c, !PT ;  /* 0x0000001a05055212 */ /* 0x000fc600078e3cff */
[----:B------:R-:W2:Y:S01]  /*0d20*/  @P0 LDG.E R26, desc[UR4][R10.64+0x134] ;  /* 0x000134040a1a0981 */ /* 0x000ea2000c1e1900 */
[----:B------:R-:W-:-:S05]  /*0d30*/  VIADD R17, R17, 0x10 ;  /* 0x0000001011117836 */ /* 0x000fca0000000000 */
[----:B------:R-:W-:Y:S02]  /*0d40*/  ISETP.NE.AND P1, PT, R17, 0x20, PT ;  /* 0x000000201100780c */ /* 0x000fe40003f25270 */
[----:B----4-:R-:W-:Y:S02]  /*0d50*/  @P6 LOP3.LUT R4, R4, R19, RZ, 0x3c, !PT ;  /* 0x0000001304046212 */ /* 0x010fe400078e3cff */
[----:B------:R-:W-:Y:S02]  /*0d60*/  @P6 LOP3.LUT R5, R5, R22, RZ, 0x3c, !PT ;  /* 0x0000001605056212 */ /* 0x000fe400078e3cff */
[----:B------:R-:W-:-:S04]  /*0d70*/  @P6 LOP3.LUT R2, R2, R21, RZ, 0x3c, !PT ;  /* 0x0000001502026212 */ /* 0x000fc800078e3cff */
[----:B------:R-:W-:Y:S02]  /*0d80*/  @P0 LOP3.LUT R2, R2, R25, RZ, 0x3c, !PT ;  /* 0x0000001902020212 */ /* 0x000fe400078e3cff */
[----:B---3--:R-:W-:Y:S02]  /*0d90*/  @P6 LOP3.LUT R7, R7, R20, RZ, 0x3c, !PT ;  /* 0x0000001407076212 */ /* 0x008fe400078e3cff */
[----:B--2---:R-:W-:Y:S02]  /*0da0*/  @P6 LOP3.LUT R3, R3, R18, RZ, 0x3c, !PT ;  /* 0x0000001203036212 */ /* 0x004fe400078e3cff */
[----:B------:R-:W-:Y:S02]  /*0db0*/  @P0 LOP3.LUT R7, R7, R24, RZ, 0x3c, !PT ;  /* 0x0000001807070212 */ /* 0x000fe400078e3cff */
[----:B------:R-:W-:Y:S02]  /*0dc0*/  @P0 LOP3.LUT R4, R4, R23, RZ, 0x3c, !PT ;  /* 0x0000001704040212 */ /* 0x000fe400078e3cff */
[----:B------:R-:W-:-:S02]  /*0dd0*/  @P0 LOP3.LUT R3, R3, R28, RZ, 0x3c, !PT ;  /* 0x0000001c03030212 */ /* 0x000fc400078e3cff */
[----:B------:R-:W-:Y:S01]  /*0de0*/  @P0 LOP3.LUT R5, R5, R26, RZ, 0x3c, !PT ;  /* 0x0000001a05050212 */ /* 0x000fe200078e3cff */
[----:B------:R-:W-:Y:S06]  /*0df0*/  @P1 BRA `(.L_x_6) ;  /* 0xfffffff400481947 */ /* 0x000fec000383ffff */
[----:B------:R-:W-:-:S05]  /*0e00*/  VIADD R15, R15, 0x1 ;  /* 0x000000010f0f7836 */ /* 0x000fca0000000000 */
[----:B------:R-:W-:-:S13]  /*0e10*/  ISETP.NE.AND P0, PT, R15, 0x5, PT ;  /* 0x000000050f00780c */ /* 0x000fda0003f05270 */
[----:B------:R-:W-:Y:S05]  /*0e20*/  @P0 BRA `(.L_x_7) ;  /* 0xfffffff400280947 */ /* 0x000fea000383ffff */
[----:B------:R-:W0:Y:S01]  /*0e30*/  LDC.64 R10, c[0x0][0x388] ;  /* 0x0000e200ff0a7b82 */ /* 0x000e220000000a00 */
[----:B------:R-:W-:Y:S01]  /*0e40*/  VIADD R14, R14, 0x1 ;  /* 0x000000010e0e7836 */ /* 0x000fe20000000000 */
[----:B------:R-:W-:-:S04]  /*0e50*/  LOP3.LUT R15, R13, 0x3, RZ, 0xc0, !PT ;  /* 0x000000030d0f7812 */ /* 0x000fc800078ec0ff */
[----:B------:R-:W-:Y:S01]  /*0e60*/  ISETP.GE.U32.AND P0, PT, R14, R15, PT ;  /* 0x0000000f0e00720c */ /* 0x000fe20003f06070 */
[----:B0-----:R-:W-:-:S05]  /*0e70*/  IMAD.WIDE R10, R0, 0x30, R10 ;  /* 0x00000030000a7825 */ /* 0x001fca00078e020a */
[----:B------:R0:W-:Y:S04]  /*0e80*/  STG.E desc[UR4][R10.64+0x4], R7 ;  /* 0x000004070a007986 */ /* 0x0001e8000c101904 */
[----:B------:R0:W-:Y:S04]  /*0e90*/  STG.E.64 desc[UR4][R10.64+0x8], R4 ;  /* 0x000008040a007986 */ /* 0x0001e8000c101b04 */
[----:B------:R0:W-:Y:S01]  /*0ea0*/  STG.E.64 desc[UR4][R10.64+0x10], R2 ;  /* 0x000010020a007986 */ /* 0x0001e2000c101b04 */
[----:B------:R-:W-:Y:S05]  /*0eb0*/  @!P0 BRA `(.L_x_8) ;  /* 0xfffffff000f48947 */ /* 0x000fea000383ffff */
.L_x_5:
[----:B------:R-:W-:Y:S05]  /*0ec0*/  BSYNC.RECONVERGENT B1 ;  /* 0x0000000000017941 */ /* 0x000fea0003800200 */
.L_x_4:
[C---:B------:R-:W-:Y:S01]  /*0ed0*/  ISETP.GT.U32.AND P0, PT, R13.reuse, 0x3, PT ;  /* 0x000000030d00780c */ /* 0x040fe20003f04070 */
[----:B------:R-:W-:Y:S01]  /*0ee0*/  VIADD R12, R12, 0x1 ;  /* 0x000000010c0c7836 */ /* 0x000fe20000000000 */
[--C-:B------:R-:W-:Y:S02]  /*0ef0*/  SHF.R.U64 R13, R13, 0x2, R6.reuse ;  /* 0x000000020d0d7819 */ /* 0x100fe40000001206 */
[----:B------:R-:W-:Y:S02]  /*0f00*/  ISETP.GT.U32.AND.EX P0, PT, R6, RZ, PT, P0 ;  /* 0x000000ff0600720c */ /* 0x000fe40003f04100 */
[----:B------:R-:W-:-:S11]  /*0f10*/  SHF.R.U32.HI R6, RZ, 0x2, R6 ;  /* 0x00000002ff067819 */ /* 0x000fd60000011606 */
[----:B------:R-:W-:Y:S05]  /*0f20*/  @P0 BRA `(.L_x_9) ;  /* 0xfffffff000b80947 */ /* 0x000fea000383ffff */
.L_x_3:
[----:B------:R-:W-:Y:S05]  /*0f30*/  BSYNC.RECONVERGENT B0 ;  /* 0x0000000000007941 */ /* 0x000fea0003800200 */
.L_x_2:
[----:B0-----:R-:W0:Y:S01]  /*0f40*/  LDC R10, c[0x0][0x390] ;  /* 0x0000e400ff0a7b82 */ /* 0x001e220000000800 */
[----:B------:R-:W-:Y:S01]  /*0f50*/  SHF.R.U32.HI R6, RZ, 0x2, R7 ;  /* 0x00000002ff067819 */ /* 0x000fe20000011607 */
[----:B------:R-:W-:Y:S01]  /*0f60*/  IMAD.MOV.U32 R12, RZ, RZ, -0x266e14b1 ;  /* 0xd991eb4fff0c7424 */ /* 0x000fe200078e00ff */
[----:B------:R-:W1:Y:S01]  /*0f70*/  LDCU.64 UR6, c[0x0][0x380] ;  /* 0x00007000ff0677ac */ /* 0x000e620008000a00 */
[----:B------:R-:W-:Y:S01]  /*0f80*/  IMAD.MOV.U32 R13, RZ, RZ, R2 ;  /* 0x000000ffff0d7224 */ /* 0x000fe200078e0002 */
[----:B------:R-:W-:Y:S01]  /*0f90*/  LOP3.LUT R6, R6, R7, RZ, 0x3c, !PT ;  /* 0x0000000706067212 */ /* 0x000fe200078e3cff */
[----:B------:R-:W-:Y:S02]  /*0fa0*/  IMAD.SHL.U32 R7, R3, 0x10, RZ ;  /* 0x0000001003077824 */ /* 0x000fe400078e00ff */
[----:B------:R-:W2:Y:S01]  /*0fb0*/  LDC.64 R8, c[0x0][0x388] ;  /* 0x0000e200ff087b82 */ /* 0x000ea20000000a00 */
[----:B------:R-:W-:Y:S01]  /*0fc0*/  IMAD.MOV.U32 R14, RZ, RZ, R3 ;  /* 0x000000ffff0e7224 */ /* 0x000fe200078e0003 */
[----:B0-----:R-:W-:-:S02]  /*0fd0*/  LOP3.LUT R11, R10, 0xaad26b49, RZ, 0x3c, !PT ;  /* 0xaad26b490a0b7812 */ /* 0x001fc400078e3cff */
[----:B------:R-:W-:Y:S01]  /*0fe0*/  ISETP.GT.AND P0, PT, R10, -0x1, PT ;  /* 0xffffffff0a00780c */ /* 0x000fe20003f04270 */
[----:B------:R-:W-:Y:S02]  /*0ff0*/  IMAD.SHL.U32 R10, R6, 0x2, RZ ;  /* 0x00000002060a7824 */ /* 0x000fe400078e00ff */
[----:B------:R-:W-:Y:S01]  /*1000*/  IMAD R11, R11, 0x4182bed5, RZ ;  /* 0x4182bed50b0b7824 */ /* 0x000fe200078e02ff */
[----:B------:R-:W-:Y:S02]  /*1010*/  SEL R12, R12, 0x8bf16996, P0 ;  /* 0x8bf169960c0c7807 */ /* 0x000fe40000000000 */
[----:B------:R-:W-:Y:S01]  /*1020*/  LOP3.LUT R10, R6, R10, R7, 0x96, !PT ;  /* 0x0000000a060a7212 */ /* 0x000fe200078e9607 */
[----:B--2---:R-:W-:Y:S01]  /*1030*/  IMAD.WIDE R8, R0, 0x30, R8 ;  /* 0x0000003000087825 */ /* 0x004fe200078e0208 */
[----:B------:R-:W-:Y:S02]  /*1040*/  SHF.R.S32.HI R7, RZ, 0x1f, R0 ;  /* 0x0000001fff077819 */ /* 0x000fe40000011400 */
[----:B------:R-:W-:Y:S01]  /*1050*/  LOP3.LUT R15, R10, R3, RZ, 0x3c, !PT ;  /* 0x000000030a0f7212 */ /* 0x000fe200078e3cff */
[----:B------:R-:W-:Y:S01]  /*1060*/  IMAD.IADD R6, R11, 0x1, R12 ;  /* 0x000000010b067824 */ /* 0x000fe200078e020c */
[----:B-1----:R-:W-:Y:S01]  /*1070*/  LEA R2, P0, R0, UR6, 0x2 ;  /* 0x0000000600027c11 */ /* 0x002fe2000f8010ff */
[----:B------:R-:W-:Y:S01]  /*1080*/  IMAD.MOV.U32 R12, RZ, RZ, R5 ;  /* 0x000000ffff0c7224 */ /* 0x000fe200078e0005 */
[----:B------:R-:W-:Y:S01]  /*1090*/  STG.E.64 desc[UR4][R8.64+0x18], RZ ;  /* 0x000018ff08007986 */ /* 0x000fe2000c101b04 */
[----:B------:R-:W-:Y:S01]  /*10a0*/  VIADD R6, R6, 0x6a788e ;  /* 0x006a788e06067836 */ /* 0x000fe20000000000 */
[----:B------:R-:W-:Y:S01]  /*10b0*/  LEA.HI.X R3, R0, UR7, R7, 0x2, P0 ;  /* 0x0000000700037c11 */ /* 0x000fe200080f1407 */
[----:B------:R-:W-:Y:S01]  /*10c0*/  IMAD.MOV.U32 R10, RZ, RZ, 0x2f800000 ;  /* 0x2f800000ff0a7424 */ /* 0x000fe200078e00ff */
[----:B------:R-:W-:Y:S01]  /*10d0*/  STG.E.64 desc[UR4][R8.64+0x8], R12 ;  /* 0x0000080c08007986 */ /* 0x000fe2000c101b04 */
[----:B------:R-:W-:-:S02]  /*10e0*/  IMAD.IADD R5, R15, 0x1, R6 ;  /* 0x000000010f057824 */ /* 0x000fc400078e0206 */
[----:B------:R-:W-:Y:S01]  /*10f0*/  IMAD.MOV.U32 R7, RZ, RZ, R4 ;  /* 0x000000ffff077224 */ /* 0x000fe200078e0004 */
[----:B------:R-:W-:Y:S02]  /*1100*/  STG.E.64 desc[UR4][R8.64+0x10], R14 ;  /* 0x0000100e08007986 */ /* 0x000fe4000c101b04 */
[----:B------:R-:W-:Y:S02]  /*1110*/  I2FP.F32.U32 R5, R5 ;  /* 0x0000000500057245 */ /* 0x000fe40000201000 */
[----:B------:R-:W-:Y:S03]  /*1120*/  STG.E desc[UR4][R8.64+0x20], RZ ;  /* 0x000020ff08007986 */ /* 0x000fe6000c101904 */
[----:B------:R-:W-:Y:S01]  /*1130*/  FFMA R5, R5, R10, 1.1641532182693481445e-10 ;  /* 0x2f00000005057423 */ /* 0x000fe2000000000a */
[----:B------:R-:W-:Y:S04]  /*1140*/  STG.E.64 desc[UR4][R8.64+0x28], RZ ;  /* 0x000028ff08007986 */ /* 0x000fe8000c101b04 */
[----:B------:R-:W-:Y:S04]  /*1150*/  STG.E.64 desc[UR4][R8.64], R6 ;  /* 0x0000000608007986 */ /* 0x000fe8000c101b04 */
[----:B------:R-:W-:Y:S01]  /*1160*/  STG.E desc[UR4][R2.64], R5 ;  /* 0x0000000502007986 */ /* 0x000fe2000c101904 */
[----:B------:R-:W-:Y:S05]  /*1170*/  EXIT ;  /* 0x000000000000794d */ /* 0x000fea0003800000 */
.L_x_10:
        /* <DEDUP_REMOVED lines=16> */
.L_x_13:


//--------------------- .nv.global.init           --------------------------
	.section	.nv.global.init,"aw",@progbits
	.align	4
.nv.global.init:
	.type		mrg32k3aM1SubSeq,@object
	.size		mrg32k3aM1SubSeq,(mrg32k3aM2SubSeq - mrg32k3aM1SubSeq)
mrg32k3aM1SubSeq:
        /*0000*/ 	.byte	0x0b, 0xcc, 0xee, 0x04, 0x73, 0x29, 0x8b, 0x6f, 0xf6, 0x53, 0x03, 0xf6, 0x23, 0xf6, 0xea, 0xda
        /* <DEDUP_REMOVED lines=125> */
	.type		mrg32k3aM2SubSeq,@object
	.size		mrg32k3aM2SubSeq,(mrg32k3aM1 - mrg32k3aM2SubSeq)
mrg32k3aM2SubSeq:
        /* <DEDUP_REMOVED lines=126> */
	.type		mrg32k3aM1,@object
	.size		mrg32k3aM1,(mrg32k3aM1Seq - mrg32k3aM1)
mrg32k3aM1:
        /* <DEDUP_REMOVED lines=144> */
	.type		mrg32k3aM1Seq,@object
	.size		mrg32k3aM1Seq,(mrg32k3aM2 - mrg32k3aM1Seq)
mrg32k3aM1Seq:
        /* <DEDUP_REMOVED lines=144> */
	.type		mrg32k3aM2,@object
	.size		mrg32k3aM2,(mrg32k3aM2Seq - mrg32k3aM2)
mrg32k3aM2:
        /* <DEDUP_REMOVED lines=144> */
	.type		mrg32k3aM2Seq,@object
	.size		mrg32k3aM2Seq,(precalc_xorwow_matrix - mrg32k3aM2Seq)
mrg32k3aM2Seq:
        /* <DEDUP_REMOVED lines=144> */
	.type		precalc_xorwow_matrix,@object
	.size		precalc_xorwow_matrix,(precalc_xorwow_offset_matrix - precalc_xorwow_matrix)
precalc_xorwow_matrix:
        /* <DEDUP_REMOVED lines=6400> */
	.type		precalc_xorwow_offset_matrix,@object
	.size		precalc_xorwow_offset_matrix,(.L_1 - precalc_xorwow_offset_matrix)
precalc_xorwow_offset_matrix:
        /* <DEDUP_REMOVED lines=6400> */
.L_1:


//--------------------- .nv.shared.reserved.0     --------------------------
	.section	.nv.shared.reserved.0,"aw",@nobits
	.weak		__nv_reservedSMEM_offset_0_alias
	.size		__nv_reservedSMEM_offset_0_alias, 0, 64
	.other		__nv_reservedSMEM_offset_0_alias,@"STO_CUDA_RESERVED_SHARED STV_DEFAULT"
__nv_reservedSMEM_offset_0_alias:
	.zero		0
	.zero		64


//--------------------- .nv.constant0._Z14update_weightsPfS_if --------------------------
	.section	.nv.constant0._Z14update_weightsPfS_if,"a",@progbits
	.sectionflags	@""
	.align	4
.nv.constant0._Z14update_weightsPfS_if:
	.zero		920


//--------------------- .nv.constant0._Z17compute_distancesPfS_S_ --------------------------
	.section	.nv.constant0._Z17compute_distancesPfS_S_,"a",@progbits
	.sectionflags	@""
	.align	4
.nv.constant0._Z17compute_distancesPfS_S_:
	.zero		920


//--------------------- .nv.constant0._Z12init_weightsPfP17curandStateXORWOWi --------------------------
	.section	.nv.constant0._Z12init_weightsPfP17curandStateXORWOWi,"a",@progbits
	.sectionflags	@""
	.align	4
.nv.constant0._Z12init_weightsPfP17curandStateXORWOWi:
	.zero		916


//--------------------- SYMBOLS --------------------------

	.type		.nv.reservedSmem.offset0,@object
	.size		.nv.reservedSmem.offset0,0x4
